//
// Generated by NVIDIA NVVM Compiler
//
// Compiler Build ID: CL-36424714
// Cuda compilation tools, release 13.0, V13.0.88
// Based on NVVM 20.0.0
//

.version 9.0
.target sm_100
.address_size 64

	// .globl	_Z28index_select_rows_half2_warpILi4EEvPK6__halfPKjPS0_jjj

.visible .entry _Z28index_select_rows_half2_warpILi4EEvPK6__halfPKjPS0_jjj(
	.param .u64 .ptr .align 1 _Z28index_select_rows_half2_warpILi4EEvPK6__halfPKjPS0_jjj_param_0,
	.param .u64 .ptr .align 1 _Z28index_select_rows_half2_warpILi4EEvPK6__halfPKjPS0_jjj_param_1,
	.param .u64 .ptr .align 1 _Z28index_select_rows_half2_warpILi4EEvPK6__halfPKjPS0_jjj_param_2,
	.param .u32 _Z28index_select_rows_half2_warpILi4EEvPK6__halfPKjPS0_jjj_param_3,
	.param .u32 _Z28index_select_rows_half2_warpILi4EEvPK6__halfPKjPS0_jjj_param_4,
	.param .u32 _Z28index_select_rows_half2_warpILi4EEvPK6__halfPKjPS0_jjj_param_5
)
{
	.reg .pred 	%p<17>;
	.reg .b32 	%r<48>;
	.reg .b64 	%rd<21>;

	ld.param.u64 	%rd10, [_Z28index_select_rows_half2_warpILi4EEvPK6__halfPKjPS0_jjj_param_0];
	ld.param.u64 	%rd11, [_Z28index_select_rows_half2_warpILi4EEvPK6__halfPKjPS0_jjj_param_1];
	ld.param.u64 	%rd12, [_Z28index_select_rows_half2_warpILi4EEvPK6__halfPKjPS0_jjj_param_2];
	ld.param.u32 	%r17, [_Z28index_select_rows_half2_warpILi4EEvPK6__halfPKjPS0_jjj_param_4];
	ld.param.u32 	%r18, [_Z28index_select_rows_half2_warpILi4EEvPK6__halfPKjPS0_jjj_param_5];
	mov.u32 	%r1, %tid.x;
	setp.gt.u32 	%p1, %r1, 127;
	@%p1 bra 	$L__BB0_24;
	and.b32  	%r2, %r1, 31;
	shr.u32 	%r19, %r1, 5;
	shr.u32 	%r3, %r17, 1;
	mov.u32 	%r20, %ctaid.x;
	shl.b32 	%r21, %r20, 2;
	add.s32 	%r45, %r21, %r19;
	setp.ge.u32 	%p2, %r45, %r18;
	@%p2 bra 	$L__BB0_24;
	mov.u32 	%r22, %nctaid.x;
	shl.b32 	%r5, %r22, 2;
	not.b32 	%r23, %r2;
	add.s32 	%r6, %r3, %r23;
	and.b32  	%r7, %r6, 192;
	or.b32  	%r8, %r2, 64;
	or.b32  	%r9, %r2, 96;
	or.b32  	%r10, %r2, 128;
	or.b32  	%r11, %r2, 192;
	cvta.to.global.u64 	%rd1, %rd11;
	cvta.to.global.u64 	%rd2, %rd10;
	cvta.to.global.u64 	%rd3, %rd12;
	mul.wide.u32 	%rd19, %r2, 4;
$L__BB0_3:
	setp.ge.u32 	%p3, %r2, %r3;
	@%p3 bra 	$L__BB0_23;
	mul.wide.u32 	%rd13, %r45, 4;
	add.s64 	%rd14, %rd1, %rd13;
	ld.global.nc.u32 	%r24, [%rd14];
	mul.wide.u32 	%rd15, %r24, %r3;
	shl.b64 	%rd16, %rd15, 2;
	add.s64 	%rd4, %rd2, %rd16;
	mul.wide.u32 	%rd17, %r45, %r3;
	shl.b64 	%rd18, %rd17, 2;
	add.s64 	%rd5, %rd3, %rd18;
	setp.eq.s32 	%p4, %r7, 192;
	mov.u32 	%r46, %r2;
	@%p4 bra 	$L__BB0_13;
	or.b32  	%r25, %r2, 32;
	setp.ge.u32 	%p5, %r25, %r3;
	add.s64 	%rd6, %rd5, %rd19;
	add.s64 	%rd7, %rd4, %rd19;
	ld.global.nc.u32 	%r26, [%rd7];
	st.global.u32 	[%rd6], %r26;
	@%p5 bra 	$L__BB0_7;
	ld.global.nc.u32 	%r27, [%rd7+128];
	st.global.u32 	[%rd6+128], %r27;
$L__BB0_7:
	setp.eq.s32 	%p6, %r7, 0;
	mov.u32 	%r46, %r8;
	@%p6 bra 	$L__BB0_13;
	setp.ge.u32 	%p7, %r9, %r3;
	ld.global.nc.u32 	%r28, [%rd7+256];
	st.global.u32 	[%rd6+256], %r28;
	@%p7 bra 	$L__BB0_10;
	ld.global.nc.u32 	%r29, [%rd7+384];
	st.global.u32 	[%rd6+384], %r29;
$L__BB0_10:
	setp.eq.s32 	%p8, %r7, 64;
	mov.u32 	%r46, %r10;
	@%p8 bra 	$L__BB0_13;
	or.b32  	%r30, %r2, 160;
	setp.ge.u32 	%p9, %r30, %r3;
	ld.global.nc.u32 	%r31, [%rd7+512];
	st.global.u32 	[%rd6+512], %r31;
	mov.u32 	%r46, %r11;
	@%p9 bra 	$L__BB0_13;
	ld.global.nc.u32 	%r32, [%rd7+640];
	st.global.u32 	[%rd6+640], %r32;
	mov.u32 	%r46, %r11;
$L__BB0_13:
	setp.lt.u32 	%p10, %r6, 192;
	@%p10 bra 	$L__BB0_23;
$L__BB0_14:
	add.s32 	%r33, %r46, 32;
	mul.wide.u32 	%rd20, %r46, 4;
	add.s64 	%rd8, %rd5, %rd20;
	add.s64 	%rd9, %rd4, %rd20;
	ld.global.nc.u32 	%r34, [%rd9];
	st.global.u32 	[%rd8], %r34;
	setp.ge.u32 	%p11, %r33, %r3;
	@%p11 bra 	$L__BB0_16;
	ld.global.nc.u32 	%r35, [%rd9+128];
	st.global.u32 	[%rd8+128], %r35;
$L__BB0_16:
	add.s32 	%r36, %r46, 96;
	ld.global.nc.u32 	%r37, [%rd9+256];
	st.global.u32 	[%rd8+256], %r37;
	setp.ge.u32 	%p12, %r36, %r3;
	@%p12 bra 	$L__BB0_18;
	ld.global.nc.u32 	%r38, [%rd9+384];
	st.global.u32 	[%rd8+384], %r38;
$L__BB0_18:
	add.s32 	%r39, %r46, 160;
	ld.global.nc.u32 	%r40, [%rd9+512];
	st.global.u32 	[%rd8+512], %r40;
	setp.ge.u32 	%p13, %r39, %r3;
	@%p13 bra 	$L__BB0_20;
	ld.global.nc.u32 	%r41, [%rd9+640];
	st.global.u32 	[%rd8+640], %r41;
$L__BB0_20:
	add.s32 	%r42, %r46, 224;
	ld.global.nc.u32 	%r43, [%rd9+768];
	st.global.u32 	[%rd8+768], %r43;
	setp.ge.u32 	%p14, %r42, %r3;
	@%p14 bra 	$L__BB0_22;
	ld.global.nc.u32 	%r44, [%rd9+896];
	st.global.u32 	[%rd8+896], %r44;
$L__BB0_22:
	add.s32 	%r46, %r46, 256;
	setp.lt.u32 	%p15, %r46, %r3;
	@%p15 bra 	$L__BB0_14;
$L__BB0_23:
	add.s32 	%r45, %r45, %r5;
	setp.lt.u32 	%p16, %r45, %r18;
	@%p16 bra 	$L__BB0_3;
$L__BB0_24:
	ret;

}
	// .globl	_Z24index_select_rows_scalarI6__halfEvPKT_PKjPS1_jjj
.visible .entry _Z24index_select_rows_scalarI6__halfEvPKT_PKjPS1_jjj(
	.param .u64 .ptr .align 1 _Z24index_select_rows_scalarI6__halfEvPKT_PKjPS1_jjj_param_0,
	.param .u64 .ptr .align 1 _Z24index_select_rows_scalarI6__halfEvPKT_PKjPS1_jjj_param_1,
	.param .u64 .ptr .align 1 _Z24index_select_rows_scalarI6__halfEvPKT_PKjPS1_jjj_param_2,
	.param .u32 _Z24index_select_rows_scalarI6__halfEvPKT_PKjPS1_jjj_param_3,
	.param .u32 _Z24index_select_rows_scalarI6__halfEvPKT_PKjPS1_jjj_param_4,
	.param .u32 _Z24index_select_rows_scalarI6__halfEvPKT_PKjPS1_jjj_param_5
)
{
	.reg .pred 	%p<5>;
	.reg .b16 	%rs<2>;
	.reg .b32 	%r<14>;
	.reg .b64 	%rd<18>;

	ld.param.u64 	%rd6, [_Z24index_select_rows_scalarI6__halfEvPKT_PKjPS1_jjj_param_0];
	ld.param.u64 	%rd7, [_Z24index_select_rows_scalarI6__halfEvPKT_PKjPS1_jjj_param_1];
	ld.param.u64 	%rd8, [_Z24index_select_rows_scalarI6__halfEvPKT_PKjPS1_jjj_param_2];
	ld.param.u32 	%r9, [_Z24index_select_rows_scalarI6__halfEvPKT_PKjPS1_jjj_param_4];
	ld.param.u32 	%r10, [_Z24index_select_rows_scalarI6__halfEvPKT_PKjPS1_jjj_param_5];
	mov.u32 	%r12, %ctaid.x;
	setp.ge.u32 	%p1, %r12, %r10;
	@%p1 bra 	$L__BB1_6;
	mov.u32 	%r2, %tid.x;
	mov.u32 	%r3, %ntid.x;
	mov.u32 	%r4, %nctaid.x;
	cvta.to.global.u64 	%rd1, %rd7;
	cvta.to.global.u64 	%rd2, %rd6;
	cvta.to.global.u64 	%rd3, %rd8;
$L__BB1_2:
	setp.ge.u32 	%p2, %r2, %r9;
	@%p2 bra 	$L__BB1_5;
	mul.wide.u32 	%rd9, %r12, 4;
	add.s64 	%rd10, %rd1, %rd9;
	ld.global.nc.u32 	%r11, [%rd10];
	mul.wide.u32 	%rd4, %r12, %r9;
	mul.wide.u32 	%rd5, %r11, %r9;
	mov.u32 	%r13, %r2;
$L__BB1_4:
	cvt.u64.u32 	%rd11, %r13;
	add.s64 	%rd12, %rd4, %rd11;
	shl.b64 	%rd13, %rd12, 1;
	add.s64 	%rd14, %rd3, %rd13;
	add.s64 	%rd15, %rd5, %rd11;
	shl.b64 	%rd16, %rd15, 1;
	add.s64 	%rd17, %rd2, %rd16;
	ld.global.nc.u16 	%rs1, [%rd17];
	st.global.u16 	[%rd14], %rs1;
	add.s32 	%r13, %r13, %r3;
	setp.lt.u32 	%p3, %r13, %r9;
	@%p3 bra 	$L__BB1_4;
$L__BB1_5:
	add.s32 	%r12, %r12, %r4;
	setp.lt.u32 	%p4, %r12, %r10;
	@%p4 bra 	$L__BB1_2;
$L__BB1_6:
	ret;

}
	// .globl	_Z29index_select_rows_float4_warpILi4EEvPKfPKjPfjjj
.visible .entry _Z29index_select_rows_float4_warpILi4EEvPKfPKjPfjjj(
	.param .u64 .ptr .align 1 _Z29index_select_rows_float4_warpILi4EEvPKfPKjPfjjj_param_0,
	.param .u64 .ptr .align 1 _Z29index_select_rows_float4_warpILi4EEvPKfPKjPfjjj_param_1,
	.param .u64 .ptr .align 1 _Z29index_select_rows_float4_warpILi4EEvPKfPKjPfjjj_param_2,
	.param .u32 _Z29index_select_rows_float4_warpILi4EEvPKfPKjPfjjj_param_3,
	.param .u32 _Z29index_select_rows_float4_warpILi4EEvPKfPKjPfjjj_param_4,
	.param .u32 _Z29index_select_rows_float4_warpILi4EEvPKfPKjPfjjj_param_5
)
{
	.reg .pred 	%p<17>;
	.reg .b32 	%r<34>;
	.reg .b32 	%f<57>;
	.reg .b64 	%rd<21>;

	ld.param.u64 	%rd10, [_Z29index_select_rows_float4_warpILi4EEvPKfPKjPfjjj_param_0];
	ld.param.u64 	%rd11, [_Z29index_select_rows_float4_warpILi4EEvPKfPKjPfjjj_param_1];
	ld.param.u64 	%rd12, [_Z29index_select_rows_float4_warpILi4EEvPKfPKjPfjjj_param_2];
	ld.param.u32 	%r18, [_Z29index_select_rows_float4_warpILi4EEvPKfPKjPfjjj_param_4];
	ld.param.u32 	%r19, [_Z29index_select_rows_float4_warpILi4EEvPKfPKjPfjjj_param_5];
	mov.u32 	%r1, %tid.x;
	setp.gt.u32 	%p1, %r1, 127;
	@%p1 bra 	$L__BB2_24;
	and.b32  	%r2, %r1, 31;
	shr.u32 	%r20, %r1, 5;
	shr.u32 	%r3, %r18, 2;
	mov.u32 	%r21, %ctaid.x;
	shl.b32 	%r22, %r21, 2;
	add.s32 	%r31, %r22, %r20;
	setp.ge.u32 	%p2, %r31, %r19;
	@%p2 bra 	$L__BB2_24;
	mov.u32 	%r23, %nctaid.x;
	shl.b32 	%r5, %r23, 2;
	not.b32 	%r24, %r2;
	add.s32 	%r6, %r3, %r24;
	and.b32  	%r7, %r6, 192;
	or.b32  	%r8, %r2, 64;
	or.b32  	%r9, %r2, 96;
	or.b32  	%r10, %r2, 128;
	or.b32  	%r11, %r2, 160;
	or.b32  	%r12, %r2, 192;
	cvta.to.global.u64 	%rd1, %rd11;
	cvta.to.global.u64 	%rd2, %rd10;
	cvta.to.global.u64 	%rd3, %rd12;
	mul.wide.u32 	%rd19, %r2, 16;
$L__BB2_3:
	setp.ge.u32 	%p3, %r2, %r3;
	@%p3 bra 	$L__BB2_23;
	mul.wide.u32 	%rd13, %r31, 4;
	add.s64 	%rd14, %rd1, %rd13;
	ld.global.nc.u32 	%r25, [%rd14];
	mul.wide.u32 	%rd15, %r25, %r3;
	shl.b64 	%rd16, %rd15, 4;
	add.s64 	%rd4, %rd2, %rd16;
	mul.wide.u32 	%rd17, %r31, %r3;
	shl.b64 	%rd18, %rd17, 4;
	add.s64 	%rd5, %rd3, %rd18;
	setp.eq.s32 	%p4, %r7, 192;
	mov.u32 	%r32, %r2;
	@%p4 bra 	$L__BB2_13;
	or.b32  	%r26, %r2, 32;
	setp.ge.u32 	%p5, %r26, %r3;
	add.s64 	%rd6, %rd5, %rd19;
	add.s64 	%rd7, %rd4, %rd19;
	ld.global.nc.v4.f32 	{%f1, %f2, %f3, %f4}, [%rd7];
	st.global.v4.f32 	[%rd6], {%f1, %f2, %f3, %f4};
	@%p5 bra 	$L__BB2_7;
	ld.global.nc.v4.f32 	{%f5, %f6, %f7, %f8}, [%rd7+512];
	st.global.v4.f32 	[%rd6+512], {%f5, %f6, %f7, %f8};
$L__BB2_7:
	setp.eq.s32 	%p6, %r7, 0;
	mov.u32 	%r32, %r8;
	@%p6 bra 	$L__BB2_13;
	setp.ge.u32 	%p7, %r9, %r3;
	ld.global.nc.v4.f32 	{%f9, %f10, %f11, %f12}, [%rd7+1024];
	st.global.v4.f32 	[%rd6+1024], {%f9, %f10, %f11, %f12};
	@%p7 bra 	$L__BB2_10;
	ld.global.nc.v4.f32 	{%f13, %f14, %f15, %f16}, [%rd7+1536];
	st.global.v4.f32 	[%rd6+1536], {%f13, %f14, %f15, %f16};
$L__BB2_10:
	setp.eq.s32 	%p8, %r7, 64;
	mov.u32 	%r32, %r10;
	@%p8 bra 	$L__BB2_13;
	setp.ge.u32 	%p9, %r11, %r3;
	ld.global.nc.v4.f32 	{%f17, %f18, %f19, %f20}, [%rd7+2048];
	st.global.v4.f32 	[%rd6+2048], {%f17, %f18, %f19, %f20};
	mov.u32 	%r32, %r12;
	@%p9 bra 	$L__BB2_13;
	ld.global.nc.v4.f32 	{%f21, %f22, %f23, %f24}, [%rd7+2560];
	st.global.v4.f32 	[%rd6+2560], {%f21, %f22, %f23, %f24};
	mov.u32 	%r32, %r12;
$L__BB2_13:
	setp.lt.u32 	%p10, %r6, 192;
	@%p10 bra 	$L__BB2_23;
$L__BB2_14:
	add.s32 	%r27, %r32, 32;
	mul.wide.u32 	%rd20, %r32, 16;
	add.s64 	%rd8, %rd5, %rd20;
	add.s64 	%rd9, %rd4, %rd20;
	ld.global.nc.v4.f32 	{%f25, %f26, %f27, %f28}, [%rd9];
	st.global.v4.f32 	[%rd8], {%f25, %f26, %f27, %f28};
	setp.ge.u32 	%p11, %r27, %r3;
	@%p11 bra 	$L__BB2_16;
	ld.global.nc.v4.f32 	{%f29, %f30, %f31, %f32}, [%rd9+512];
	st.global.v4.f32 	[%rd8+512], {%f29, %f30, %f31, %f32};
$L__BB2_16:
	add.s32 	%r28, %r32, 96;
	ld.global.nc.v4.f32 	{%f33, %f34, %f35, %f36}, [%rd9+1024];
	st.global.v4.f32 	[%rd8+1024], {%f33, %f34, %f35, %f36};
	setp.ge.u32 	%p12, %r28, %r3;
	@%p12 bra 	$L__BB2_18;
	ld.global.nc.v4.f32 	{%f37, %f38, %f39, %f40}, [%rd9+1536];
	st.global.v4.f32 	[%rd8+1536], {%f37, %f38, %f39, %f40};
$L__BB2_18:
	add.s32 	%r29, %r32, 160;
	ld.global.nc.v4.f32 	{%f41, %f42, %f43, %f44}, [%rd9+2048];
	st.global.v4.f32 	[%rd8+2048], {%f41, %f42, %f43, %f44};
	setp.ge.u32 	%p13, %r29, %r3;
	@%p13 bra 	$L__BB2_20;
	ld.global.nc.v4.f32 	{%f45, %f46, %f47, %f48}, [%rd9+2560];
	st.global.v4.f32 	[%rd8+2560], {%f45, %f46, %f47, %f48};
$L__BB2_20:
	add.s32 	%r30, %r32, 224;
	ld.global.nc.v4.f32 	{%f49, %f50, %f51, %f52}, [%rd9+3072];
	st.global.v4.f32 	[%rd8+3072], {%f49, %f50, %f51, %f52};
	setp.ge.u32 	%p14, %r30, %r3;
	@%p14 bra 	$L__BB2_22;
	ld.global.nc.v4.f32 	{%f53, %f54, %f55, %f56}, [%rd9+3584];
	st.global.v4.f32 	[%rd8+3584], {%f53, %f54, %f55, %f56};
$L__BB2_22:
	add.s32 	%r32, %r32, 256;
	setp.lt.u32 	%p15, %r32, %r3;
	@%p15 bra 	$L__BB2_14;
$L__BB2_23:
	add.s32 	%r31, %r31, %r5;
	setp.lt.u32 	%p16, %r31, %r19;
	@%p16 bra 	$L__BB2_3;
$L__BB2_24:
	ret;

}
	// .globl	_Z24index_select_rows_scalarIfEvPKT_PKjPS0_jjj
.visible .entry _Z24index_select_rows_scalarIfEvPKT_PKjPS0_jjj(
	.param .u64 .ptr .align 1 _Z24index_select_rows_scalarIfEvPKT_PKjPS0_jjj_param_0,
	.param .u64 .ptr .align 1 _Z24index_select_rows_scalarIfEvPKT_PKjPS0_jjj_param_1,
	.param .u64 .ptr .align 1 _Z24index_select_rows_scalarIfEvPKT_PKjPS0_jjj_param_2,
	.param .u32 _Z24index_select_rows_scalarIfEvPKT_PKjPS0_jjj_param_3,
	.param .u32 _Z24index_select_rows_scalarIfEvPKT_PKjPS0_jjj_param_4,
	.param .u32 _Z24index_select_rows_scalarIfEvPKT_PKjPS0_jjj_param_5
)
{
	.reg .pred 	%p<5>;
	.reg .b32 	%r<14>;
	.reg .b32 	%f<2>;
	.reg .b64 	%rd<18>;

	ld.param.u64 	%rd6, [_Z24index_select_rows_scalarIfEvPKT_PKjPS0_jjj_param_0];
	ld.param.u64 	%rd7, [_Z24index_select_rows_scalarIfEvPKT_PKjPS0_jjj_param_1];
	ld.param.u64 	%rd8, [_Z24index_select_rows_scalarIfEvPKT_PKjPS0_jjj_param_2];
	ld.param.u32 	%r9, [_Z24index_select_rows_scalarIfEvPKT_PKjPS0_jjj_param_4];
	ld.param.u32 	%r10, [_Z24index_select_rows_scalarIfEvPKT_PKjPS0_jjj_param_5];
	mov.u32 	%r12, %ctaid.x;
	setp.ge.u32 	%p1, %r12, %r10;
	@%p1 bra 	$L__BB3_6;
	mov.u32 	%r2, %tid.x;
	mov.u32 	%r3, %ntid.x;
	mov.u32 	%r4, %nctaid.x;
	cvta.to.global.u64 	%rd1, %rd7;
	cvta.to.global.u64 	%rd2, %rd6;
	cvta.to.global.u64 	%rd3, %rd8;
$L__BB3_2:
	setp.ge.u32 	%p2, %r2, %r9;
	@%p2 bra 	$L__BB3_5;
	mul.wide.u32 	%rd9, %r12, 4;
	add.s64 	%rd10, %rd1, %rd9;
	ld.global.nc.u32 	%r11, [%rd10];
	mul.wide.u32 	%rd4, %r12, %r9;
	mul.wide.u32 	%rd5, %r11, %r9;
	mov.u32 	%r13, %r2;
$L__BB3_4:
	cvt.u64.u32 	%rd11, %r13;
	add.s64 	%rd12, %rd5, %rd11;
	shl.b64 	%rd13, %rd12, 2;
	add.s64 	%rd14, %rd2, %rd13;
	ld.global.nc.f32 	%f1, [%rd14];
	add.s64 	%rd15, %rd4, %rd11;
	shl.b64 	%rd16, %rd15, 2;
	add.s64 	%rd17, %rd3, %rd16;
	st.global.f32 	[%rd17], %f1;
	add.s32 	%r13, %r13, %r3;
	setp.lt.u32 	%p3, %r13, %r9;
	@%p3 bra 	$L__BB3_4;
$L__BB3_5:
	add.s32 	%r12, %r12, %r4;
	setp.lt.u32 	%p4, %r12, %r10;
	@%p4 bra 	$L__BB3_2;
$L__BB3_6:
	ret;

}


// ===== COMPILED SASS (sm_100) =====

	.target	sm_100

	.elftype	@"ET_EXEC"


//--------------------- .note.nv.tkinfo           --------------------------
	.section	.note.nv.tkinfo,"",@"SHT_NOTE"
	.sectionflags	@"SHF_NOTE_NV_TKINFO"
	.tkinfo
        /*0018*/ 	.word	0x00000002
        /*0030*/ 	.string	""
        /*0030*/ 	.string	"ptxas"
        /*0030*/ 	.string	"Cuda compilation tools, release 13.0, V13.0.88"
        /*0030*/ 	.string	"Build cuda_13.0.r13.0/compiler.36424714_0"
        /*0030*/ 	.string	"-arch sm_100 -m 64 "



//--------------------- .note.nv.cuinfo           --------------------------
	.section	.note.nv.cuinfo,"",@"SHT_NOTE"
	.sectionflags	@"SHF_NOTE_NV_CUINFO"
        /*0018*/ 	.short	0x0002
        /*001a*/ 	.short	0x0064
        /*001c*/ 	.short	0x0082
	.zero		2


//--------------------- .nv.info                  --------------------------
	.section	.nv.info,"",@"SHT_CUDA_INFO"
	.align	4


	//----- nvinfo : EIATTR_REGCOUNT
	.align		4
        /*0000*/ 	.byte	0x04, 0x2f
        /*0002*/ 	.short	(.L_1 - .L_0)
	.align		4
.L_0:
        /*0004*/ 	.word	index@(_Z28index_select_rows_half2_warpILi4EEvPK6__halfPKjPS0_jjj)
        /*0008*/ 	.word	0x00000020


	//----- nvinfo : EIATTR_FRAME_SIZE
	.align		4
.L_1:
        /*000c*/ 	.byte	0x04, 0x11
        /*000e*/ 	.short	(.L_3 - .L_2)
	.align		4
.L_2:
        /*0010*/ 	.word	index@(_Z28index_select_rows_half2_warpILi4EEvPK6__halfPKjPS0_jjj)
        /*0014*/ 	.word	0x00000000


	//----- nvinfo : EIATTR_REGCOUNT
	.align		4
.L_3:
        /*0018*/ 	.byte	0x04, 0x2f
        /*001a*/ 	.short	(.L_5 - .L_4)
	.align		4
.L_4:
        /*001c*/ 	.word	index@(_Z24index_select_rows_scalarI6__halfEvPKT_PKjPS1_jjj)
        /*0020*/ 	.word	0x0000000e


	//----- nvinfo : EIATTR_FRAME_SIZE
	.align		4
.L_5:
        /*0024*/ 	.byte	0x04, 0x11
        /*0026*/ 	.short	(.L_7 - .L_6)
	.align		4
.L_6:
        /*0028*/ 	.word	index@(_Z24index_select_rows_scalarI6__halfEvPKT_PKjPS1_jjj)
        /*002c*/ 	.word	0x00000000


	//----- nvinfo : EIATTR_REGCOUNT
	.align		4
.L_7:
        /*0030*/ 	.byte	0x04, 0x2f
        /*0032*/ 	.short	(.L_9 - .L_8)
	.align		4
.L_8:
        /*0034*/ 	.word	index@(_Z29index_select_rows_float4_warpILi4EEvPKfPKjPfjjj)
        /*0038*/ 	.word	0x00000028


	//----- nvinfo : EIATTR_FRAME_SIZE
	.align		4
.L_9:
        /*003c*/ 	.byte	0x04, 0x11
        /*003e*/ 	.short	(.L_11 - .L_10)
	.align		4
.L_10:
        /*0040*/ 	.word	index@(_Z29index_select_rows_float4_warpILi4EEvPKfPKjPfjjj)
        /*0044*/ 	.word	0x00000000


	//----- nvinfo : EIATTR_REGCOUNT
	.align		4
.L_11:
        /*0048*/ 	.byte	0x04, 0x2f
        /*004a*/ 	.short	(.L_13 - .L_12)
	.align		4
.L_12:
        /*004c*/ 	.word	index@(_Z24index_select_rows_scalarIfEvPKT_PKjPS0_jjj)
        /*0050*/ 	.word	0x0000000e


	//----- nvinfo : EIATTR_FRAME_SIZE
	.align		4
.L_13:
        /*0054*/ 	.byte	0x04, 0x11
        /*0056*/ 	.short	(.L_15 - .L_14)
	.align		4
.L_14:
        /*0058*/ 	.word	index@(_Z24index_select_rows_scalarIfEvPKT_PKjPS0_jjj)
        /*005c*/ 	.word	0x00000000


	//----- nvinfo : EIATTR_MIN_STACK_SIZE
	.align		4
.L_15:
        /*0060*/ 	.byte	0x04, 0x12
        /*0062*/ 	.short	(.L_17 - .L_16)
	.align		4
.L_16:
        /*0064*/ 	.word	index@(_Z24index_select_rows_scalarIfEvPKT_PKjPS0_jjj)
        /*0068*/ 	.word	0x00000000


	//----- nvinfo : EIATTR_MIN_STACK_SIZE
	.align		4
.L_17:
        /*006c*/ 	.byte	0x04, 0x12
        /*006e*/ 	.short	(.L_19 - .L_18)
	.align		4
.L_18:
        /*0070*/ 	.word	index@(_Z29index_select_rows_float4_warpILi4EEvPKfPKjPfjjj)
        /*0074*/ 	.word	0x00000000


	//----- nvinfo : EIATTR_MIN_STACK_SIZE
	.align		4
.L_19:
        /*0078*/ 	.byte	0x04, 0x12
        /*007a*/ 	.short	(.L_21 - .L_20)
	.align		4
.L_20:
        /*007c*/ 	.word	index@(_Z24index_select_rows_scalarI6__halfEvPKT_PKjPS1_jjj)
        /*0080*/ 	.word	0x00000000


	//----- nvinfo : EIATTR_MIN_STACK_SIZE
	.align		4
.L_21:
        /*0084*/ 	.byte	0x04, 0x12
        /*0086*/ 	.short	(.L_23 - .L_22)
	.align		4
.L_22:
        /*0088*/ 	.word	index@(_Z28index_select_rows_half2_warpILi4EEvPK6__halfPKjPS0_jjj)
        /*008c*/ 	.word	0x00000000
.L_23:


//--------------------- .nv.compat                --------------------------
	.section	.nv.compat,"",@"SHT_CUDA_COMPAT_INFO"
	.align	4
        /*0000*/ 	.byte	0x02, 0x09, 0x00, 0x00, 0x02, 0x02, 0x01, 0x00, 0x02, 0x05, 0x05, 0x00, 0x03, 0x07, 0x01, 0x01
        /*0010*/ 	.byte	0x02, 0x03, 0x00, 0x00, 0x02, 0x06, 0x01, 0x00, 0x04, 0x0b, 0x08, 0x00, 0x09, 0x00, 0x00, 0x00
        /*0020*/ 	.byte	0x00, 0x00, 0x00, 0x00


//--------------------- .nv.info._Z24index_select_rows_scalarIfEvPKT_PKjPS0_jjj --------------------------
	.section	.nv.info._Z24index_select_rows_scalarIfEvPKT_PKjPS0_jjj,"",@"SHT_CUDA_INFO"
	.sectionflags	@""
	.align	4


	//----- nvinfo : EIATTR_CUDA_API_VERSION
	.align		4
        /*0000*/ 	.byte	0x04, 0x37
        /*0002*/ 	.short	(.L_25 - .L_24)
.L_24:
        /*0004*/ 	.word	0x00000082


	//----- nvinfo : EIATTR_KPARAM_INFO
	.align		4
.L_25:
        /*0008*/ 	.byte	0x04, 0x17
        /*000a*/ 	.short	(.L_27 - .L_26)
.L_26:
        /*000c*/ 	.word	0x00000000
        /*0010*/ 	.short	0x0005
        /*0012*/ 	.short	0x0020
        /*0014*/ 	.byte	0x00, 0xf0, 0x11, 0x00


	//----- nvinfo : EIATTR_KPARAM_INFO
	.align		4
.L_27:
        /*0018*/ 	.byte	0x04, 0x17
        /*001a*/ 	.short	(.L_29 - .L_28)
.L_28:
        /*001c*/ 	.word	0x00000000
        /*0020*/ 	.short	0x0004
        /*0022*/ 	.short	0x001c
        /*0024*/ 	.byte	0x00, 0xf0, 0x11, 0x00


	//----- nvinfo : EIATTR_KPARAM_INFO
	.align		4
.L_29:
        /*0028*/ 	.byte	0x04, 0x17
        /*002a*/ 	.short	(.L_31 - .L_30)
.L_30:
        /*002c*/ 	.word	0x00000000
        /*0030*/ 	.short	0x0003
        /*0032*/ 	.short	0x0018
        /*0034*/ 	.byte	0x00, 0xf0, 0x11, 0x00


	//----- nvinfo : EIATTR_KPARAM_INFO
	.align		4
.L_31:
        /*0038*/ 	.byte	0x04, 0x17
        /*003a*/ 	.short	(.L_33 - .L_32)
.L_32:
        /*003c*/ 	.word	0x00000000
        /*0040*/ 	.short	0x0002
        /*0042*/ 	.short	0x0010
        /*0044*/ 	.byte	0x00, 0xf5, 0x21, 0x00


	//----- nvinfo : EIATTR_KPARAM_INFO
	.align		4
.L_33:
        /*0048*/ 	.byte	0x04, 0x17
        /*004a*/ 	.short	(.L_35 - .L_34)
.L_34:
        /*004c*/ 	.word	0x00000000
        /*0050*/ 	.short	0x0001
        /*0052*/ 	.short	0x0008
        /*0054*/ 	.byte	0x00, 0xf5, 0x21, 0x00


	//----- nvinfo : EIATTR_KPARAM_INFO
	.align		4
.L_35:
        /*0058*/ 	.byte	0x04, 0x17
        /*005a*/ 	.short	(.L_37 - .L_36)
.L_36:
        /*005c*/ 	.word	0x00000000
        /*0060*/ 	.short	0x0000
        /*0062*/ 	.short	0x0000
        /*0064*/ 	.byte	0x00, 0xf5, 0x21, 0x00


	//----- nvinfo : EIATTR_SPARSE_MMA_MASK
	.align		4
.L_37:
        /*0068*/ 	.byte	0x03, 0x50
        /*006a*/ 	.short	0x0000


	//----- nvinfo : EIATTR_MAXREG_COUNT
	.align		4
        /*006c*/ 	.byte	0x03, 0x1b
        /*006e*/ 	.short	0x00ff


	//----- nvinfo : EIATTR_MERCURY_ISA_VERSION
	.align		4
        /*0070*/ 	.byte	0x03, 0x5f
        /*0072*/ 	.short	0x0101


	//----- nvinfo : EIATTR_VRC_CTA_INIT_COUNT
	.align		4
        /*0074*/ 	.byte	0x02, 0x4a
	.zero		1
	.zero		1


	//----- nvinfo : EIATTR_EXIT_INSTR_OFFSETS
	.align		4
        /*0078*/ 	.byte	0x04, 0x1c
        /*007a*/ 	.short	(.L_39 - .L_38)


	//   ....[0]....
.L_38:
        /*007c*/ 	.word	0x00000040


	//   ....[1]....
        /*0080*/ 	.word	0x00000260


	//----- nvinfo : EIATTR_CRS_STACK_SIZE
	.align		4
.L_39:
        /*0084*/ 	.byte	0x04, 0x1e
        /*0086*/ 	.short	(.L_41 - .L_40)
.L_40:
        /*0088*/ 	.word	0x00000000


	//----- nvinfo : EIATTR_CBANK_PARAM_SIZE
	.align		4
.L_41:
        /*008c*/ 	.byte	0x03, 0x19
        /*008e*/ 	.short	0x0024


	//----- nvinfo : EIATTR_PARAM_CBANK
	.align		4
        /*0090*/ 	.byte	0x04, 0x0a
        /*0092*/ 	.short	(.L_43 - .L_42)
	.align		4
.L_42:
        /*0094*/ 	.word	index@(.nv.constant0._Z24index_select_rows_scalarIfEvPKT_PKjPS0_jjj)
        /*0098*/ 	.short	0x0380
        /*009a*/ 	.short	0x0024


	//----- nvinfo : EIATTR_SW_WAR
	.align		4
.L_43:
        /*009c*/ 	.byte	0x04, 0x36
        /*009e*/ 	.short	(.L_45 - .L_44)
.L_44:
        /*00a0*/ 	.word	0x00000008
.L_45:


//--------------------- .nv.info._Z29index_select_rows_float4_warpILi4EEvPKfPKjPfjjj --------------------------
	.section	.nv.info._Z29index_select_rows_float4_warpILi4EEvPKfPKjPfjjj,"",@"SHT_CUDA_INFO"
	.sectionflags	@""
	.align	4


	//----- nvinfo : EIATTR_CUDA_API_VERSION
	.align		4
        /*0000*/ 	.byte	0x04, 0x37
        /*0002*/ 	.short	(.L_47 - .L_46)
.L_46:
        /*0004*/ 	.word	0x00000082


	//----- nvinfo : EIATTR_KPARAM_INFO
	.align		4
.L_47:
        /*0008*/ 	.byte	0x04, 0x17
        /*000a*/ 	.short	(.L_49 - .L_48)
.L_48:
        /*000c*/ 	.word	0x00000000
        /*0010*/ 	.short	0x0005
        /*0012*/ 	.short	0x0020
        /*0014*/ 	.byte	0x00, 0xf0, 0x11, 0x00


	//----- nvinfo : EIATTR_KPARAM_INFO
	.align		4
.L_49:
        /*0018*/ 	.byte	0x04, 0x17
        /*001a*/ 	.short	(.L_51 - .L_50)
.L_50:
        /*001c*/ 	.word	0x00000000
        /*0020*/ 	.short	0x0004
        /*0022*/ 	.short	0x001c
        /*0024*/ 	.byte	0x00, 0xf0, 0x11, 0x00


	//----- nvinfo : EIATTR_KPARAM_INFO
	.align		4
.L_51:
        /*0028*/ 	.byte	0x04, 0x17
        /*002a*/ 	.short	(.L_53 - .L_52)
.L_52:
        /*002c*/ 	.word	0x00000000
        /*0030*/ 	.short	0x0003
        /*0032*/ 	.short	0x0018
        /*0034*/ 	.byte	0x00, 0xf0, 0x11, 0x00


	//----- nvinfo : EIATTR_KPARAM_INFO
	.align		4
.L_53:
        /*0038*/ 	.byte	0x04, 0x17
        /*003a*/ 	.short	(.L_55 - .L_54)
.L_54:
        /*003c*/ 	.word	0x00000000
        /*0040*/ 	.short	0x0002
        /*0042*/ 	.short	0x0010
        /*0044*/ 	.byte	0x00, 0xf5, 0x21, 0x00


	//----- nvinfo : EIATTR_KPARAM_INFO
	.align		4
.L_55:
        /*0048*/ 	.byte	0x04, 0x17
        /*004a*/ 	.short	(.L_57 - .L_56)
.L_56:
        /*004c*/ 	.word	0x00000000
        /*0050*/ 	.short	0x0001
        /*0052*/ 	.short	0x0008
        /*0054*/ 	.byte	0x00, 0xf5, 0x21, 0x00


	//----- nvinfo : EIATTR_KPARAM_INFO
	.align		4
.L_57:
        /*0058*/ 	.byte	0x04, 0x17
        /*005a*/ 	.short	(.L_59 - .L_58)
.L_58:
        /*005c*/ 	.word	0x00000000
        /*0060*/ 	.short	0x0000
        /*0062*/ 	.short	0x0000
        /*0064*/ 	.byte	0x00, 0xf5, 0x21, 0x00


	//----- nvinfo : EIATTR_SPARSE_MMA_MASK
	.align		4
.L_59:
        /*0068*/ 	.byte	0x03, 0x50
        /*006a*/ 	.short	0x0000


	//----- nvinfo : EIATTR_MAXREG_COUNT
	.align		4
        /*006c*/ 	.byte	0x03, 0x1b
        /*006e*/ 	.short	0x00ff


	//----- nvinfo : EIATTR_MERCURY_ISA_VERSION
	.align		4
        /*0070*/ 	.byte	0x03, 0x5f
        /*0072*/ 	.short	0x0101


	//----- nvinfo : EIATTR_VRC_CTA_INIT_COUNT
	.align		4
        /*0074*/ 	.byte	0x02, 0x4a
	.zero		1
	.zero		1


	//----- nvinfo : EIATTR_EXIT_INSTR_OFFSETS
	.align		4
        /*0078*/ 	.byte	0x04, 0x1c
        /*007a*/ 	.short	(.L_61 - .L_60)


	//   ....[0]....
.L_60:
        /*007c*/ 	.word	0x00000030


	//   ....[1]....
        /*0080*/ 	.word	0x00000090


	//   ....[2]....
        /*0084*/ 	.word	0x00000680


	//----- nvinfo : EIATTR_CRS_STACK_SIZE
	.align		4
.L_61:
        /*0088*/ 	.byte	0x04, 0x1e
        /*008a*/ 	.short	(.L_63 - .L_62)
.L_62:
        /*008c*/ 	.word	0x00000000


	//----- nvinfo : EIATTR_CBANK_PARAM_SIZE
	.align		4
.L_63:
        /*0090*/ 	.byte	0x03, 0x19
        /*0092*/ 	.short	0x0024


	//----- nvinfo : EIATTR_PARAM_CBANK
	.align		4
        /*0094*/ 	.byte	0x04, 0x0a
        /*0096*/ 	.short	(.L_65 - .L_64)
	.align		4
.L_64:
        /*0098*/ 	.word	index@(.nv.constant0._Z29index_select_rows_float4_warpILi4EEvPKfPKjPfjjj)
        /*009c*/ 	.short	0x0380
        /*009e*/ 	.short	0x0024


	//----- nvinfo : EIATTR_SW_WAR
	.align		4
.L_65:
        /*00a0*/ 	.byte	0x04, 0x36
        /*00a2*/ 	.short	(.L_67 - .L_66)
.L_66:
        /*00a4*/ 	.word	0x00000008
.L_67:


//--------------------- .nv.info._Z24index_select_rows_scalarI6__halfEvPKT_PKjPS1_jjj --------------------------
	.section	.nv.info._Z24index_select_rows_scalarI6__halfEvPKT_PKjPS1_jjj,"",@"SHT_CUDA_INFO"
	.sectionflags	@""
	.align	4


	//----- nvinfo : EIATTR_CUDA_API_VERSION
	.align		4
        /*0000*/ 	.byte	0x04, 0x37
        /*0002*/ 	.short	(.L_69 - .L_68)
.L_68:
        /*0004*/ 	.word	0x00000082


	//----- nvinfo : EIATTR_KPARAM_INFO
	.align		4
.L_69:
        /*0008*/ 	.byte	0x04, 0x17
        /*000a*/ 	.short	(.L_71 - .L_70)
.L_70:
        /*000c*/ 	.word	0x00000000
        /*0010*/ 	.short	0x0005
        /*0012*/ 	.short	0x0020
        /*0014*/ 	.byte	0x00, 0xf0, 0x11, 0x00


	//----- nvinfo : EIATTR_KPARAM_INFO
	.align		4
.L_71:
        /*0018*/ 	.byte	0x04, 0x17
        /*001a*/ 	.short	(.L_73 - .L_72)
.L_72:
        /*001c*/ 	.word	0x00000000
        /*0020*/ 	.short	0x0004
        /*0022*/ 	.short	0x001c
        /*0024*/ 	.byte	0x00, 0xf0, 0x11, 0x00


	//----- nvinfo : EIATTR_KPARAM_INFO
	.align		4
.L_73:
        /*0028*/ 	.byte	0x04, 0x17
        /*002a*/ 	.short	(.L_75 - .L_74)
.L_74:
        /*002c*/ 	.word	0x00000000
        /*0030*/ 	.short	0x0003
        /*0032*/ 	.short	0x0018
        /*0034*/ 	.byte	0x00, 0xf0, 0x11, 0x00


	//----- nvinfo : EIATTR_KPARAM_INFO
	.align		4
.L_75:
        /*0038*/ 	.byte	0x04, 0x17
        /*003a*/ 	.short	(.L_77 - .L_76)
.L_76:
        /*003c*/ 	.word	0x00000000
        /*0040*/ 	.short	0x0002
        /*0042*/ 	.short	0x0010
        /*0044*/ 	.byte	0x00, 0xf5, 0x21, 0x00


	//----- nvinfo : EIATTR_KPARAM_INFO
	.align		4
.L_77:
        /*0048*/ 	.byte	0x04, 0x17
        /*004a*/ 	.short	(.L_79 - .L_78)
.L_78:
        /*004c*/ 	.word	0x00000000
        /*0050*/ 	.short	0x0001
        /*0052*/ 	.short	0x0008
        /*0054*/ 	.byte	0x00, 0xf5, 0x21, 0x00


	//----- nvinfo : EIATTR_KPARAM_INFO
	.align		4
.L_79:
        /*0058*/ 	.byte	0x04, 0x17
        /*005a*/ 	.short	(.L_81 - .L_80)
.L_80:
        /*005c*/ 	.word	0x00000000
        /*0060*/ 	.short	0x0000
        /*0062*/ 	.short	0x0000
        /*0064*/ 	.byte	0x00, 0xf5, 0x21, 0x00


	//----- nvinfo : EIATTR_SPARSE_MMA_MASK
	.align		4
.L_81:
        /*0068*/ 	.byte	0x03, 0x50
        /*006a*/ 	.short	0x0000


	//----- nvinfo : EIATTR_MAXREG_COUNT
	.align		4
        /*006c*/ 	.byte	0x03, 0x1b
        /*006e*/ 	.short	0x00ff


	//----- nvinfo : EIATTR_MERCURY_ISA_VERSION
	.align		4
        /*0070*/ 	.byte	0x03, 0x5f
        /*0072*/ 	.short	0x0101


	//----- nvinfo : EIATTR_VRC_CTA_INIT_COUNT
	.align		4
        /*0074*/ 	.byte	0x02, 0x4a
	.zero		1
	.zero		1


	//----- nvinfo : EIATTR_EXIT_INSTR_OFFSETS
	.align		4
        /*0078*/ 	.byte	0x04, 0x1c
        /*007a*/ 	.short	(.L_83 - .L_82)


	//   ....[0]....
.L_82:
        /*007c*/ 	.word	0x00000040


	//   ....[1]....
        /*0080*/ 	.word	0x00000260


	//----- nvinfo : EIATTR_CRS_STACK_SIZE
	.align		4
.L_83:
        /*0084*/ 	.byte	0x04, 0x1e
        /*0086*/ 	.short	(.L_85 - .L_84)
.L_84:
        /*0088*/ 	.word	0x00000000


	//----- nvinfo : EIATTR_CBANK_PARAM_SIZE
	.align		4
.L_85:
        /*008c*/ 	.byte	0x03, 0x19
        /*008e*/ 	.short	0x0024


	//----- nvinfo : EIATTR_PARAM_CBANK
	.align		4
        /*0090*/ 	.byte	0x04, 0x0a
        /*0092*/ 	.short	(.L_87 - .L_86)
	.align		4
.L_86:
        /*0094*/ 	.word	index@(.nv.constant0._Z24index_select_rows_scalarI6__halfEvPKT_PKjPS1_jjj)
        /*0098*/ 	.short	0x0380
        /*009a*/ 	.short	0x0024


	//----- nvinfo : EIATTR_SW_WAR
	.align		4
.L_87:
        /*009c*/ 	.byte	0x04, 0x36
        /*009e*/ 	.short	(.L_89 - .L_88)
.L_88:
        /*00a0*/ 	.word	0x00000008
.L_89:


//--------------------- .nv.info._Z28index_select_rows_half2_warpILi4EEvPK6__halfPKjPS0_jjj --------------------------
	.section	.nv.info._Z28index_select_rows_half2_warpILi4EEvPK6__halfPKjPS0_jjj,"",@"SHT_CUDA_INFO"
	.sectionflags	@""
	.align	4


	//----- nvinfo : EIATTR_CUDA_API_VERSION
	.align		4
        /*0000*/ 	.byte	0x04, 0x37
        /*0002*/ 	.short	(.L_91 - .L_90)
.L_90:
        /*0004*/ 	.word	0x00000082


	//----- nvinfo : EIATTR_KPARAM_INFO
	.align		4
.L_91:
        /*0008*/ 	.byte	0x04, 0x17
        /*000a*/ 	.short	(.L_93 - .L_92)
.L_92:
        /*000c*/ 	.word	0x00000000
        /*0010*/ 	.short	0x0005
        /*0012*/ 	.short	0x0020
        /*0014*/ 	.byte	0x00, 0xf0, 0x11, 0x00


	//----- nvinfo : EIATTR_KPARAM_INFO
	.align		4
.L_93:
        /*0018*/ 	.byte	0x04, 0x17
        /*001a*/ 	.short	(.L_95 - .L_94)
.L_94:
        /*001c*/ 	.word	0x00000000
        /*0020*/ 	.short	0x0004
        /*0022*/ 	.short	0x001c
        /*0024*/ 	.byte	0x00, 0xf0, 0x11, 0x00


	//----- nvinfo : EIATTR_KPARAM_INFO
	.align		4
.L_95:
        /*0028*/ 	.byte	0x04, 0x17
        /*002a*/ 	.short	(.L_97 - .L_96)
.L_96:
        /*002c*/ 	.word	0x00000000
        /*0030*/ 	.short	0x0003
        /*0032*/ 	.short	0x0018
        /*0034*/ 	.byte	0x00, 0xf0, 0x11, 0x00


	//----- nvinfo : EIATTR_KPARAM_INFO
	.align		4
.L_97:
        /*0038*/ 	.byte	0x04, 0x17
        /*003a*/ 	.short	(.L_99 - .L_98)
.L_98:
        /*003c*/ 	.word	0x00000000
        /*0040*/ 	.short	0x0002
        /*0042*/ 	.short	0x0010
        /*0044*/ 	.byte	0x00, 0xf5, 0x21, 0x00


	//----- nvinfo : EIATTR_KPARAM_INFO
	.align		4
.L_99:
        /*0048*/ 	.byte	0x04, 0x17
        /*004a*/ 	.short	(.L_101 - .L_100)
.L_100:
        /*004c*/ 	.word	0x00000000
        /*0050*/ 	.short	0x0001
        /*0052*/ 	.short	0x0008
        /*0054*/ 	.byte	0x00, 0xf5, 0x21, 0x00


	//----- nvinfo : EIATTR_KPARAM_INFO
	.align		4
.L_101:
        /*0058*/ 	.byte	0x04, 0x17
        /*005a*/ 	.short	(.L_103 - .L_102)
.L_102:
        /*005c*/ 	.word	0x00000000
        /*0060*/ 	.short	0x0000
        /*0062*/ 	.short	0x0000
        /*0064*/ 	.byte	0x00, 0xf5, 0x21, 0x00


	//----- nvinfo : EIATTR_SPARSE_MMA_MASK
	.align		4
.L_103:
        /*0068*/ 	.byte	0x03, 0x50
        /*006a*/ 	.short	0x0000


	//----- nvinfo : EIATTR_MAXREG_COUNT
	.align		4
        /*006c*/ 	.byte	0x03, 0x1b
        /*006e*/ 	.short	0x00ff


	//----- nvinfo : EIATTR_MERCURY_ISA_VERSION
	.align		4
        /*0070*/ 	.byte	0x03, 0x5f
        /*0072*/ 	.short	0x0101


	//----- nvinfo : EIATTR_VRC_CTA_INIT_COUNT
	.align		4
        /*0074*/ 	.byte	0x02, 0x4a
	.zero		1
	.zero		1


	//----- nvinfo : EIATTR_EXIT_INSTR_OFFSETS
	.align		4
        /*0078*/ 	.byte	0x04, 0x1c
        /*007a*/ 	.short	(.L_105 - .L_104)


	//   ....[0]....
.L_104:
        /*007c*/ 	.word	0x00000030


	//   ....[1]....
        /*0080*/ 	.word	0x00000090


	//   ....[2]....
        /*0084*/ 	.word	0x00000680


	//----- nvinfo : EIATTR_CRS_STACK_SIZE
	.align		4
.L_105:
        /*0088*/ 	.byte	0x04, 0x1e
        /*008a*/ 	.short	(.L_107 - .L_106)
.L_106:
        /*008c*/ 	.word	0x00000000


	//----- nvinfo : EIATTR_CBANK_PARAM_SIZE
	.align		4
.L_107:
        /*0090*/ 	.byte	0x03, 0x19
        /*0092*/ 	.short	0x0024


	//----- nvinfo : EIATTR_PARAM_CBANK
	.align		4
        /*0094*/ 	.byte	0x04, 0x0a
        /*0096*/ 	.short	(.L_109 - .L_108)
	.align		4
.L_108:
        /*0098*/ 	.word	index@(.nv.constant0._Z28index_select_rows_half2_warpILi4EEvPK6__halfPKjPS0_jjj)
        /*009c*/ 	.short	0x0380
        /*009e*/ 	.short	0x0024


	//----- nvinfo : EIATTR_SW_WAR
	.align		4
.L_109:
        /*00a0*/ 	.byte	0x04, 0x36
        /*00a2*/ 	.short	(.L_111 - .L_110)
.L_110:
        /*00a4*/ 	.word	0x00000008
.L_111:


//--------------------- .nv.callgraph             --------------------------
	.section	.nv.callgraph,"",@"SHT_CUDA_CALLGRAPH"
	.align	4
	.sectionentsize	8
	.align		4
        /*0000*/ 	.word	0x00000000
	.align		4
        /*0004*/ 	.word	0xffffffff
	.align		4
        /*0008*/ 	.word	0x00000000
	.align		4
        /*000c*/ 	.word	0xfffffffe
	.align		4
        /*0010*/ 	.word	0x00000000
	.align		4
        /*0014*/ 	.word	0xfffffffd
	.align		4
        /*0018*/ 	.word	0x00000000
	.align		4
        /*001c*/ 	.word	0xfffffffc


//--------------------- .text._Z24index_select_rows_scalarIfEvPKT_PKjPS0_jjj --------------------------
	.section	.text._Z24index_select_rows_scalarIfEvPKT_PKjPS0_jjj,"ax",@progbits
	.align	128
        .global         _Z24index_select_rows_scalarIfEvPKT_PKjPS0_jjj
        .type           _Z24index_select_rows_scalarIfEvPKT_PKjPS0_jjj,@function
        .size           _Z24index_select_rows_scalarIfEvPKT_PKjPS0_jjj,(.L_x_24 - _Z24index_select_rows_scalarIfEvPKT_PKjPS0_jjj)
        .other          _Z24index_select_rows_scalarIfEvPKT_PKjPS0_jjj,@"STO_CUDA_ENTRY STV_DEFAULT"
_Z24index_select_rows_scalarIfEvPKT_PKjPS0_jjj:
.text._Z24index_select_rows_scalarIfEvPKT_PKjPS0_jjj:
[----:B------:R-:W-:Y:S08]  /*0000*/  LDC R1, c[0x0][0x37c] ;  /* 0x0000df00ff017b82 */ /* 0x000ff00000000800 */
[----:B------:R-:W0:Y:S08]  /*0010*/  S2UR UR4, SR_CTAID.X ;  /* 0x00000000000479c3 */ /* 0x000e300000002500 */
[----:B------:R-:W0:Y:S02]  /*0020*/  LDC R0, c[0x0][0x3a0] ;  /* 0x0000e800ff007b82 */ /* 0x000e240000000800 */
[----:B0-----:R-:W-:-:S13]  /*0030*/  ISETP.LE.U32.AND P0, PT, R0, UR4, PT ;  /* 0x0000000400007c0c */ /* 0x001fda000bf03070 */
[----:B------:R-:W-:Y:S05]  /*0040*/  @P0 EXIT ;  /* 0x000000000000094d */ /* 0x000fea0003800000 */
[----:B------:R-:W0:Y:S01]  /*0050*/  LDCU UR5, c[0x0][0x360] ;  /* 0x00006c00ff0577ac */ /* 0x000e220008000800 */
[----:B------:R-:W1:Y:S01]  /*0060*/  S2R R8, SR_TID.X ;  /* 0x0000000000087919 */ /* 0x000e620000002100 */
[----:B------:R-:W2:Y:S01]  /*0070*/  LDC R10, c[0x0][0x370] ;  /* 0x0000dc00ff0a7b82 */ /* 0x000ea20000000800 */
[----:B------:R-:W-:Y:S01]  /*0080*/  IMAD.U32 R9, RZ, RZ, UR4 ;  /* 0x00000004ff097e24 */ /* 0x000fe2000f8e00ff */
[----:B------:R-:W3:Y:S06]  /*0090*/  LDCU.64 UR6, c[0x0][0x358] ;  /* 0x00006b00ff0677ac */ /* 0x000eec0008000a00 */
.L_x_3:
[----:B-1----:R-:W1:Y:S01]  /*00a0*/  LDCU UR4, c[0x0][0x39c] ;  /* 0x00007380ff0477ac */ /* 0x002e620008000800 */
[----:B------:R-:W-:Y:S01]  /*00b0*/  BSSY.RECONVERGENT B0, `(.L_x_0) ;  /* 0x0000016000007945 */ /* 0x000fe20003800200 */
[----:B------:R-:W4:Y:S01]  /*00c0*/  LDCU.64 UR8, c[0x0][0x380] ;  /* 0x00007000ff0877ac */ /* 0x000f220008000a00 */
[----:B------:R-:W0:Y:S01]  /*00d0*/  LDCU.64 UR10, c[0x0][0x390] ;  /* 0x00007200ff0a77ac */ /* 0x000e220008000a00 */
[----:B-1----:R-:W-:-:S13]  /*00e0*/  ISETP.GE.U32.AND P0, PT, R8, UR4, PT ;  /* 0x0000000408007c0c */ /* 0x002fda000bf06070 */
[----:B0---4-:R-:W-:Y:S05]  /*00f0*/  @P0 BRA `(.L_x_1) ;  /* 0x0000000000440947 */ /* 0x011fea0003800000 */
[----:B------:R-:W0:Y:S02]  /*0100*/  LDC.64 R2, c[0x0][0x388] ;  /* 0x0000e200ff027b82 */ /* 0x000e240000000a00 */
[----:B0-----:R-:W-:-:S05]  /*0110*/  IMAD.WIDE.U32 R2, R9, 0x4, R2 ;  /* 0x0000000409027825 */ /* 0x001fca00078e0002 */
[----:B---3--:R0:W5:Y:S01]  /*0120*/  LDG.E.CONSTANT R11, desc[UR6][R2.64] ;  /* 0x00000006020b7981 */ /* 0x008162000c1e9900 */
[----:B------:R-:W-:-:S07]  /*0130*/  IMAD.MOV.U32 R0, RZ, RZ, R8 ;  /* 0x000000ffff007224 */ /* 0x000fce00078e0008 */
.L_x_2:
[----:B0-----:R-:W-:Y:S02]  /*0140*/  HFMA2 R3, -RZ, RZ, 0, 0 ;  /* 0x00000000ff037431 */ /* 0x001fe400000001ff */
[----:B------:R-:W-:-:S04]  /*0150*/  IMAD.MOV.U32 R2, RZ, RZ, R0 ;  /* 0x000000ffff027224 */ /* 0x000fc800078e0000 */
[----:B-1---5:R-:W-:-:S03]  /*0160*/  IMAD.WIDE.U32 R6, R11, UR4, R2 ;  /* 0x000000040b067c25 */ /* 0x022fc6000f8e0002 */
[----:B------:R-:W-:-:S04]  /*0170*/  LEA R4, P0, R6, UR8, 0x2 ;  /* 0x0000000806047c11 */ /* 0x000fc8000f8010ff */
[----:B------:R-:W-:-:S06]  /*0180*/  LEA.HI.X R5, R6, UR9, R7, 0x2, P0 ;  /* 0x0000000906057c11 */ /* 0x000fcc00080f1407 */
[----:B------:R-:W3:Y:S01]  /*0190*/  LDG.E.CONSTANT R5, desc[UR6][R4.64] ;  /* 0x0000000604057981 */ /* 0x000ee2000c1e9900 */
[----:B------:R-:W-:-:S04]  /*01a0*/  IMAD.WIDE.U32 R2, R9, UR4, R2 ;  /* 0x0000000409027c25 */ /* 0x000fc8000f8e0002 */
[----:B------:R-:W-:Y:S01]  /*01b0*/  VIADD R0, R0, UR5 ;  /* 0x0000000500007c36 */ /* 0x000fe20008000000 */
[----:B------:R-:W-:-:S04]  /*01c0*/  LEA R6, P0, R2, UR10, 0x2 ;  /* 0x0000000a02067c11 */ /* 0x000fc8000f8010ff */
[----:B------:R-:W-:Y:S02]  /*01d0*/  LEA.HI.X R7, R2, UR11, R3, 0x2, P0 ;  /* 0x0000000b02077c11 */ /* 0x000fe400080f1403 */
[----:B------:R-:W-:-:S03]  /*01e0*/  ISETP.GE.U32.AND P0, PT, R0, UR4, PT ;  /* 0x0000000400007c0c */ /* 0x000fc6000bf06070 */
[----:B---3--:R1:W-:Y:S10]  /*01f0*/  STG.E desc[UR6][R6.64], R5 ;  /* 0x0000000506007986 */ /* 0x0083f4000c101906 */
[----:B------:R-:W-:Y:S05]  /*0200*/  @!P0 BRA `(.L_x_2) ;  /* 0xfffffffc00cc8947 */ /* 0x000fea000383ffff */
.L_x_1:
[----:B---3--:R-:W-:Y:S05]  /*0210*/  BSYNC.RECONVERGENT B0 ;  /* 0x0000000000007941 */ /* 0x008fea0003800200 */
.L_x_0:
[----:B------:R-:W0:Y:S01]  /*0220*/  LDCU UR4, c[0x0][0x3a0] ;  /* 0x00007400ff0477ac */ /* 0x000e220008000800 */
[----:B--2---:R-:W-:-:S04]  /*0230*/  IADD3 R9, PT, PT, R10, R9, RZ ;  /* 0x000000090a097210 */ /* 0x004fc80007ffe0ff */
[----:B0-----:R-:W-:-:S13]  /*0240*/  ISETP.GE.U32.AND P0, PT, R9, UR4, PT ;  /* 0x0000000409007c0c */ /* 0x001fda000bf06070 */
[----:B------:R-:W-:Y:S05]  /*0250*/  @!P0 BRA `(.L_x_3) ;  /* 0xfffffffc00908947 */ /* 0x000fea000383ffff */
[----:B------:R-:W-:Y:S05]  /*0260*/  EXIT ;  /* 0x000000000000794d */ /* 0x000fea0003800000 */
.L_x_4:
[----:B------:R-:W-:-:S00]  /*0270*/  BRA `(.L_x_4) ;  /* 0xfffffffc00fc7947 */ /* 0x000fc0000383ffff */
[----:B------:R-:W-:-:S00]  /*0280*/  NOP ;  /* 0x0000000000007918 */ /* 0x000fc00000000000 */
[----:B------:R-:W-:-:S00]  /*0290*/  NOP ;  /* 0x0000000000007918 */ /* 0x000fc00000000000 */
[----:B------:R-:W-:-:S00]  /*02a0*/  NOP ;  /* 0x0000000000007918 */ /* 0x000fc00000000000 */
[----:B------:R-:W-:-:S00]  /*02b0*/  NOP ;  /* 0x0000000000007918 */ /* 0x000fc00000000000 */
[----:B------:R-:W-:-:S00]  /*02c0*/  NOP ;  /* 0x0000000000007918 */ /* 0x000fc00000000000 */
[----:B------:R-:W-:-:S00]  /*02d0*/  NOP ;  /* 0x0000000000007918 */ /* 0x000fc00000000000 */
[----:B------:R-:W-:-:S00]  /*02e0*/  NOP ;  /* 0x0000000000007918 */ /* 0x000fc00000000000 */
[----:B------:R-:W-:-:S00]  /*02f0*/  NOP ;  /* 0x0000000000007918 */ /* 0x000fc00000000000 */
.L_x_24:


//--------------------- .text._Z29index_select_rows_float4_warpILi4EEvPKfPKjPfjjj --------------------------
	.section	.text._Z29index_select_rows_float4_warpILi4EEvPKfPKjPfjjj,"ax",@progbits
	.align	128
        .global         _Z29index_select_rows_float4_warpILi4EEvPKfPKjPfjjj
        .type           _Z29index_select_rows_float4_warpILi4EEvPKfPKjPfjjj,@function
        .size           _Z29index_select_rows_float4_warpILi4EEvPKfPKjPfjjj,(.L_x_25 - _Z29index_select_rows_float4_warpILi4EEvPKfPKjPfjjj)
        .other          _Z29index_select_rows_float4_warpILi4EEvPKfPKjPfjjj,@"STO_CUDA_ENTRY STV_DEFAULT"
_Z29index_select_rows_float4_warpILi4EEvPKfPKjPfjjj:
.text._Z29index_select_rows_float4_warpILi4EEvPKfPKjPfjjj:
[----:B------:R-:W-:Y:S01]  /*0000*/  LDC R1, c[0x0][0x37c] ;  /* 0x0000df00ff017b82 */ /* 0x000fe20000000800 */
[----:B------:R-:W0:Y:S02]  /*0010*/  S2R R30, SR_TID.X ;  /* 0x00000000001e7919 */ /* 0x000e240000002100 */
[----:B0-----:R-:W-:-:S13]  /*0020*/  ISETP.GT.U32.AND P0, PT, R30, 0x7f, PT ;  /* 0x0000007f1e00780c */ /* 0x001fda0003f04070 */
[----:B------:R-:W-:Y:S05]  /*0030*/  @P0 EXIT ;  /* 0x000000000000094d */ /* 0x000fea0003800000 */
[----:B------:R-:W0:Y:S01]  /*0040*/  S2R R29, SR_CTAID.X ;  /* 0x00000000001d7919 */ /* 0x000e220000002500 */
[----:B------:R-:W1:Y:S01]  /*0050*/  LDCU UR4, c[0x0][0x3a0] ;  /* 0x00007400ff0477ac */ /* 0x000e620008000800 */
[----:B------:R-:W-:-:S05]  /*0060*/  SHF.R.U32.HI R0, RZ, 0x5, R30 ;  /* 0x00000005ff007819 */ /* 0x000fca000001161e */
[----:B0-----:R-:W-:-:S05]  /*0070*/  IMAD R29, R29, 0x4, R0 ;  /* 0x000000041d1d7824 */ /* 0x001fca00078e0200 */
[----:B-1----:R-:W-:-:S13]  /*0080*/  ISETP.GE.U32.AND P0, PT, R29, UR4, PT ;  /* 0x000000041d007c0c */ /* 0x002fda000bf06070 */
[----:B------:R-:W-:Y:S05]  /*0090*/  @P0 EXIT ;  /* 0x000000000000094d */ /* 0x000fea0003800000 */
[----:B------:R-:W0:Y:S01]  /*00a0*/  LDCU UR4, c[0x0][0x39c] ;  /* 0x00007380ff0477ac */ /* 0x000e220008000800 */
[----:B------:R-:W1:Y:S01]  /*00b0*/  LDC R0, c[0x0][0x370] ;  /* 0x0000dc00ff007b82 */ /* 0x000e620000000800 */
[----:B------:R-:W-:Y:S01]  /*00c0*/  LOP3.LUT R30, R30, 0x1f, RZ, 0xc0, !PT ;  /* 0x0000001f1e1e7812 */ /* 0x000fe200078ec0ff */
[----:B------:R-:W2:Y:S03]  /*00d0*/  LDCU.64 UR6, c[0x0][0x358] ;  /* 0x00006b00ff0677ac */ /* 0x000ea60008000a00 */
[----:B------:R-:W-:Y:S02]  /*00e0*/  LOP3.LUT R28, RZ, R30, RZ, 0x33, !PT ;  /* 0x0000001eff1c7212 */ /* 0x000fe400078e33ff */
[C---:B------:R-:W-:Y:S02]  /*00f0*/  LOP3.LUT R18, R30.reuse, 0x40, RZ, 0xfc, !PT ;  /* 0x000000401e127812 */ /* 0x040fe400078efcff */
[----:B------:R-:W-:-:S02]  /*0100*/  LOP3.LUT R17, R30, 0x60, RZ, 0xfc, !PT ;  /* 0x000000601e117812 */ /* 0x000fc400078efcff */
[C---:B------:R-:W-:Y:S02]  /*0110*/  LOP3.LUT R2, R30.reuse, 0x80, RZ, 0xfc, !PT ;  /* 0x000000801e027812 */ /* 0x040fe400078efcff */
[C---:B------:R-:W-:Y:S02]  /*0120*/  LOP3.LUT R3, R30.reuse, 0xa0, RZ, 0xfc, !PT ;  /* 0x000000a01e037812 */ /* 0x040fe400078efcff */
[----:B------:R-:W-:Y:S01]  /*0130*/  LOP3.LUT R16, R30, 0xc0, RZ, 0xfc, !PT ;  /* 0x000000c01e107812 */ /* 0x000fe200078efcff */
[----:B0-----:R-:W-:-:S06]  /*0140*/  USHF.R.U32.HI UR4, URZ, 0x2, UR4 ;  /* 0x00000002ff047899 */ /* 0x001fcc0008011604 */
[----:B------:R-:W-:-:S05]  /*0150*/  VIADD R28, R28, UR4 ;  /* 0x000000041c1c7c36 */ /* 0x000fca0008000000 */
[----:B--2---:R-:W-:-:S07]  /*0160*/  LOP3.LUT R19, R28, 0xc0, RZ, 0xc0, !PT ;  /* 0x000000c01c137812 */ /* 0x004fce00078ec0ff */
.L_x_10:
[----:B------:R-:W-:Y:S01]  /*0170*/  ISETP.GE.U32.AND P0, PT, R30, UR4, PT ;  /* 0x000000041e007c0c */ /* 0x000fe2000bf06070 */
[----:B------:R-:W-:-:S12]  /*0180*/  BSSY.RECONVERGENT B0, `(.L_x_5) ;  /* 0x000004b000007945 */ /* 0x000fd80003800200 */
[----:B0-2-4-:R-:W-:Y:S05]  /*0190*/  @P0 BRA `(.L_x_6) ;  /* 0x0000000400240947 */ /* 0x015fea0003800000 */
[----:B------:R-:W0:Y:S01]  /*01a0*/  LDC.64 R6, c[0x0][0x388] ;  /* 0x0000e200ff067b82 */ /* 0x000e220000000a00 */
[----:B------:R-:W2:Y:S01]  /*01b0*/  LDCU.64 UR10, c[0x0][0x390] ;  /* 0x00007200ff0a77ac */ /* 0x000ea20008000a00 */
[----:B------:R-:W3:Y:S01]  /*01c0*/  LDCU.64 UR8, c[0x0][0x380] ;  /* 0x00007000ff0877ac */ /* 0x000ee20008000a00 */
[----:B0-----:R-:W-:-:S06]  /*01d0*/  IMAD.WIDE.U32 R6, R29, 0x4, R6 ;  /* 0x000000041d067825 */ /* 0x001fcc00078e0006 */
[----:B------:R-:W4:Y:S01]  /*01e0*/  LDG.E.CONSTANT R6, desc[UR6][R6.64] ;  /* 0x0000000606067981 */ /* 0x000f22000c1e9900 */
[----:B------:R-:W-:Y:S01]  /*01f0*/  ISETP.NE.AND P0, PT, R19, 0xc0, PT ;  /* 0x000000c01300780c */ /* 0x000fe20003f05270 */
[----:B------:R-:W-:Y:S01]  /*0200*/  IMAD.WIDE.U32 R4, R29, UR4, RZ ;  /* 0x000000041d047c25 */ /* 0x000fe2000f8e00ff */
[----:B------:R-:W-:Y:S03]  /*0210*/  BSSY.RECONVERGENT B1, `(.L_x_7) ;  /* 0x0000022000017945 */ /* 0x000fe60003800200 */
[----:B------:R-:W-:Y:S01]  /*0220*/  IMAD.MOV.U32 R31, RZ, RZ, R30 ;  /* 0x000000ffff1f7224 */ /* 0x000fe200078e001e */
[----:B--2---:R-:W-:-:S04]  /*0230*/  LEA R32, P2, R4, UR10, 0x4 ;  /* 0x0000000a04207c11 */ /* 0x004fc8000f8420ff */
[----:B------:R-:W-:Y:S01]  /*0240*/  LEA.HI.X R33, R4, UR11, R5, 0x4, P2 ;  /* 0x0000000b04217c11 */ /* 0x000fe200090f2405 */
[----:B----4-:R-:W-:-:S03]  /*0250*/  IMAD.WIDE.U32 R8, R6, UR4, RZ ;  /* 0x0000000406087c25 */ /* 0x010fc6000f8e00ff */
[----:B---3--:R-:W-:-:S04]  /*0260*/  LEA R34, P1, R8, UR8, 0x4 ;  /* 0x0000000808227c11 */ /* 0x008fc8000f8220ff */
[----:B------:R-:W-:Y:S01]  /*0270*/  LEA.HI.X R35, R8, UR9, R9, 0x4, P1 ;  /* 0x0000000908237c11 */ /* 0x000fe200088f2409 */
[----:B------:R-:W-:Y:S08]  /*0280*/  @!P0 BRA `(.L_x_8) ;  /* 0x0000000000688947 */ /* 0x000ff00003800000 */
[C---:B------:R-:W-:Y:S01]  /*0290*/  LOP3.LUT R4, R30.reuse, 0x20, RZ, 0xfc, !PT ;  /* 0x000000201e047812 */ /* 0x040fe200078efcff */
[----:B------:R-:W-:-:S03]  /*02a0*/  IMAD.WIDE.U32 R14, R30, 0x10, R34 ;  /* 0x000000101e0e7825 */ /* 0x000fc600078e0022 */
[----:B------:R-:W-:Y:S02]  /*02b0*/  ISETP.GE.U32.AND P0, PT, R4, UR4, PT ;  /* 0x0000000404007c0c */ /* 0x000fe4000bf06070 */
[----:B------:R-:W2:Y:S11]  /*02c0*/  LDG.E.128.CONSTANT R4, desc[UR6][R14.64] ;  /* 0x000000060e047981 */ /* 0x000eb6000c1e9d00 */
[----:B------:R-:W3:Y:S01]  /*02d0*/  @!P0 LDG.E.128.CONSTANT R8, desc[UR6][R14.64+0x200] ;  /* 0x000200060e088981 */ /* 0x000ee2000c1e9d00 */
[----:B------:R-:W-:-:S04]  /*02e0*/  IMAD.WIDE.U32 R12, R30, 0x10, R32 ;  /* 0x000000101e0c7825 */ /* 0x000fc800078e0020 */
[----:B------:R-:W-:Y:S01]  /*02f0*/  IMAD.MOV.U32 R31, RZ, RZ, R18 ;  /* 0x000000ffff1f7224 */ /* 0x000fe200078e0012 */
[----:B--2---:R0:W-:Y:S04]  /*0300*/  STG.E.128 desc[UR6][R12.64], R4 ;  /* 0x000000040c007986 */ /* 0x0041e8000c101d06 */
[----:B---3--:R0:W-:Y:S01]  /*0310*/  @!P0 STG.E.128 desc[UR6][R12.64+0x200], R8 ;  /* 0x000200080c008986 */ /* 0x0081e2000c101d06 */
[----:B------:R-:W-:-:S13]  /*0320*/  ISETP.NE.AND P0, PT, R19, RZ, PT ;  /* 0x000000ff1300720c */ /* 0x000fda0003f05270 */
[----:B------:R-:W-:Y:S05]  /*0330*/  @!P0 BRA `(.L_x_8) ;  /* 0x00000000003c8947 */ /* 0x000fea0003800000 */
[----:B------:R-:W-:Y:S01]  /*0340*/  ISETP.GE.U32.AND P0, PT, R17, UR4, PT ;  /* 0x0000000411007c0c */ /* 0x000fe2000bf06070 */
[----:B0-----:R-:W2:-:S12]  /*0350*/  LDG.E.128.CONSTANT R4, desc[UR6][R14.64+0x400] ;  /* 0x000400060e047981 */ /* 0x001e98000c1e9d00 */
[----:B------:R-:W3:Y:S01]  /*0360*/  @!P0 LDG.E.128.CONSTANT R8, desc[UR6][R14.64+0x600] ;  /* 0x000600060e088981 */ /* 0x000ee2000c1e9d00 */
[----:B------:R-:W-:-:S03]  /*0370*/  IMAD.MOV.U32 R31, RZ, RZ, R2 ;  /* 0x000000ffff1f7224 */ /* 0x000fc600078e0002 */
[----:B--2---:R2:W-:Y:S04]  /*0380*/  STG.E.128 desc[UR6][R12.64+0x400], R4 ;  /* 0x000400040c007986 */ /* 0x0045e8000c101d06 */
[----:B---3--:R2:W-:Y:S01]  /*0390*/  @!P0 STG.E.128 desc[UR6][R12.64+0x600], R8 ;  /* 0x000600080c008986 */ /* 0x0085e2000c101d06 */
[----:B------:R-:W-:-:S13]  /*03a0*/  ISETP.NE.AND P0, PT, R19, 0x40, PT ;  /* 0x000000401300780c */ /* 0x000fda0003f05270 */
[----:B------:R-:W-:Y:S05]  /*03b0*/  @!P0 BRA `(.L_x_8) ;  /* 0x00000000001c8947 */ /* 0x000fea0003800000 */
[----:B------:R-:W-:Y:S01]  /*03c0*/  ISETP.GE.U32.AND P0, PT, R3, UR4, PT ;  /* 0x0000000403007c0c */ /* 0x000fe2000bf06070 */
[----:B--2---:R-:W2:-:S12]  /*03d0*/  LDG.E.128.CONSTANT R4, desc[UR6][R14.64+0x800] ;  /* 0x000800060e047981 */ /* 0x004e98000c1e9d00 */
[----:B------:R-:W3:Y:S01]  /*03e0*/  @!P0 LDG.E.128.CONSTANT R8, desc[UR6][R14.64+0xa00] ;  /* 0x000a00060e088981 */ /* 0x000ee2000c1e9d00 */
[--C-:B------:R-:W-:Y:S02]  /*03f0*/  IMAD.MOV.U32 R31, RZ, RZ, R16.reuse ;  /* 0x000000ffff1f7224 */ /* 0x100fe400078e0010 */
[----:B------:R-:W-:Y:S01]  /*0400*/  @!P0 IMAD.MOV.U32 R31, RZ, RZ, R16 ;  /* 0x000000ffff1f8224 */ /* 0x000fe200078e0010 */
[----:B--2---:R4:W-:Y:S04]  /*0410*/  STG.E.128 desc[UR6][R12.64+0x800], R4 ;  /* 0x000800040c007986 */ /* 0x0049e8000c101d06 */
[----:B---3--:R4:W-:Y:S02]  /*0420*/  @!P0 STG.E.128 desc[UR6][R12.64+0xa00], R8 ;  /* 0x000a00080c008986 */ /* 0x0089e4000c101d06 */
.L_x_8:
[----:B------:R-:W-:Y:S05]  /*0430*/  BSYNC.RECONVERGENT B1 ;  /* 0x0000000000017941 */ /* 0x000fea0003800200 */
.L_x_7:
[----:B------:R-:W-:-:S13]  /*0440*/  ISETP.GE.U32.AND P0, PT, R28, 0xc0, PT ;  /* 0x000000c01c00780c */ /* 0x000fda0003f06070 */
[----:B------:R-:W-:Y:S05]  /*0450*/  @!P0 BRA `(.L_x_6) ;  /* 0x0000000000748947 */ /* 0x000fea0003800000 */
.L_x_9:
[----:B0-2-4-:R-:W-:-:S05]  /*0460*/  IMAD.WIDE.U32 R12, R31, 0x10, R34 ;  /* 0x000000101f0c7825 */ /* 0x015fca00078e0022 */
[----:B------:R-:W2:Y:S01]  /*0470*/  LDG.E.128.CONSTANT R4, desc[UR6][R12.64] ;  /* 0x000000060c047981 */ /* 0x000ea2000c1e9d00 */
[C---:B------:R-:W-:Y:S02]  /*0480*/  VIADD R8, R31.reuse, 0x20 ;  /* 0x000000201f087836 */ /* 0x040fe40000000000 */
[C---:B------:R-:W-:Y:S01]  /*0490*/  IMAD.WIDE.U32 R36, R31.reuse, 0x10, R32 ;  /* 0x000000101f247825 */ /* 0x040fe200078e0020 */
[----:B------:R-:W3:Y:S02]  /*04a0*/  LDG.E.128.CONSTANT R24, desc[UR6][R12.64+0x800] ;  /* 0x000800060c187981 */ /* 0x000ee4000c1e9d00 */
[----:B------:R-:W-:Y:S01]  /*04b0*/  ISETP.GE.U32.AND P0, PT, R8, UR4, PT ;  /* 0x0000000408007c0c */ /* 0x000fe2000bf06070 */
[----:B------:R-:W-:Y:S01]  /*04c0*/  VIADD R14, R31, 0x60 ;  /* 0x000000601f0e7836 */ /* 0x000fe20000000000 */
[----:B------:R-:W4:Y:S04]  /*04d0*/  LDG.E.128.CONSTANT R8, desc[UR6][R12.64+0x400] ;  /* 0x000400060c087981 */ /* 0x000f28000c1e9d00 */
[----:B--2---:R0:W-:Y:S07]  /*04e0*/  STG.E.128 desc[UR6][R36.64], R4 ;  /* 0x0000000424007986 */ /* 0x0041ee000c101d06 */
[----:B0-----:R-:W2:Y:S04]  /*04f0*/  @!P0 LDG.E.128.CONSTANT R4, desc[UR6][R12.64+0x200] ;  /* 0x000200060c048981 */ /* 0x001ea8000c1e9d00 */
[----:B--2---:R-:W-:Y:S01]  /*0500*/  @!P0 STG.E.128 desc[UR6][R36.64+0x200], R4 ;  /* 0x0002000424008986 */ /* 0x004fe2000c101d06 */
[----:B------:R-:W-:-:S13]  /*0510*/  ISETP.GE.U32.AND P0, PT, R14, UR4, PT ;  /* 0x000000040e007c0c */ /* 0x000fda000bf06070 */
[----:B------:R-:W2:Y:S01]  /*0520*/  @!P0 LDG.E.128.CONSTANT R20, desc[UR6][R12.64+0x600] ;  /* 0x000600060c148981 */ /* 0x000ea2000c1e9d00 */
[C---:B------:R-:W-:Y:S02]  /*0530*/  VIADD R14, R31.reuse, 0xa0 ;  /* 0x000000a01f0e7836 */ /* 0x040fe40000000000 */
[----:B------:R-:W-:-:S05]  /*0540*/  VIADD R15, R31, 0xe0 ;  /* 0x000000e01f0f7836 */ /* 0x000fca0000000000 */
[----:B------:R-:W-:Y:S01]  /*0550*/  ISETP.GE.U32.AND P1, PT, R15, UR4, PT ;  /* 0x000000040f007c0c */ /* 0x000fe2000bf26070 */
[----:B----4-:R0:W-:Y:S04]  /*0560*/  STG.E.128 desc[UR6][R36.64+0x400], R8 ;  /* 0x0004000824007986 */ /* 0x0101e8000c101d06 */
[----:B0-----:R-:W4:Y:S04]  /*0570*/  LDG.E.128.CONSTANT R8, desc[UR6][R12.64+0xc00] ;  /* 0x000c00060c087981 */ /* 0x001f28000c1e9d00 */
[----:B--2---:R0:W-:Y:S01]  /*0580*/  @!P0 STG.E.128 desc[UR6][R36.64+0x600], R20 ;  /* 0x0006001424008986 */ /* 0x0041e2000c101d06 */
[----:B------:R-:W-:-:S13]  /*0590*/  ISETP.GE.U32.AND P0, PT, R14, UR4, PT ;  /* 0x000000040e007c0c */ /* 0x000fda000bf06070 */
[----:B------:R-:W2:Y:S04]  /*05a0*/  @!P0 LDG.E.128.CONSTANT R4, desc[UR6][R12.64+0xa00] ;  /* 0x000a00060c048981 */ /* 0x000ea8000c1e9d00 */
[----:B------:R-:W5:Y:S01]  /*05b0*/  @!P1 LDG.E.128.CONSTANT R12, desc[UR6][R12.64+0xe00] ;  /* 0x000e00060c0c9981 */ /* 0x000f62000c1e9d00 */
[----:B------:R-:W-:-:S03]  /*05c0*/  VIADD R31, R31, 0x100 ;  /* 0x000001001f1f7836 */ /* 0x000fc60000000000 */
[----:B---3--:R0:W-:Y:S04]  /*05d0*/  STG.E.128 desc[UR6][R36.64+0x800], R24 ;  /* 0x0008001824007986 */ /* 0x0081e8000c101d06 */
[----:B----4-:R0:W-:Y:S04]  /*05e0*/  STG.E.128 desc[UR6][R36.64+0xc00], R8 ;  /* 0x000c000824007986 */ /* 0x0101e8000c101d06 */
[----:B--2---:R0:W-:Y:S01]  /*05f0*/  @!P0 STG.E.128 desc[UR6][R36.64+0xa00], R4 ;  /* 0x000a000424008986 */ /* 0x0041e2000c101d06 */
[----:B------:R-:W-:-:S03]  /*0600*/  ISETP.GE.U32.AND P0, PT, R31, UR4, PT ;  /* 0x000000041f007c0c */ /* 0x000fc6000bf06070 */
[----:B-----5:R0:W-:Y:S10]  /*0610*/  @!P1 STG.E.128 desc[UR6][R36.64+0xe00], R12 ;  /* 0x000e000c24009986 */ /* 0x0201f4000c101d06 */
[----:B------:R-:W-:Y:S05]  /*0620*/  @!P0 BRA `(.L_x_9) ;  /* 0xfffffffc008c8947 */ /* 0x000fea000383ffff */
.L_x_6:
[----:B------:R-:W-:Y:S05]  /*0630*/  BSYNC.RECONVERGENT B0 ;  /* 0x0000000000007941 */ /* 0x000fea0003800200 */
.L_x_5:
[----:B------:R-:W3:Y:S01]  /*0640*/  LDCU UR5, c[0x0][0x3a0] ;  /* 0x00007400ff0577ac */ /* 0x000ee20008000800 */
[----:B-1----:R-:W-:-:S05]  /*0650*/  IMAD R29, R0, 0x4, R29 ;  /* 0x00000004001d7824 */ /* 0x002fca00078e021d */
[----:B---3--:R-:W-:-:S13]  /*0660*/  ISETP.GE.U32.AND P0, PT, R29, UR5, PT ;  /* 0x000000051d007c0c */ /* 0x008fda000bf06070 */
[----:B------:R-:W-:Y:S05]  /*0670*/  @!P0 BRA `(.L_x_10) ;  /* 0xfffffff800bc8947 */ /* 0x000fea000383ffff */
[----:B------:R-:W-:Y:S05]  /*0680*/  EXIT ;  /* 0x000000000000794d */ /* 0x000fea0003800000 */
.L_x_11:
        /* <DEDUP_REMOVED lines=15> */
.L_x_25:


//--------------------- .text._Z24index_select_rows_scalarI6__halfEvPKT_PKjPS1_jjj --------------------------
	.section	.text._Z24index_select_rows_scalarI6__halfEvPKT_PKjPS1_jjj,"ax",@progbits
	.align	128
        .global         _Z24index_select_rows_scalarI6__halfEvPKT_PKjPS1_jjj
        .type           _Z24index_select_rows_scalarI6__halfEvPKT_PKjPS1_jjj,@function
        .size           _Z24index_select_rows_scalarI6__halfEvPKT_PKjPS1_jjj,(.L_x_26 - _Z24index_select_rows_scalarI6__halfEvPKT_PKjPS1_jjj)
        .other          _Z24index_select_rows_scalarI6__halfEvPKT_PKjPS1_jjj,@"STO_CUDA_ENTRY STV_DEFAULT"
_Z24index_select_rows_scalarI6__halfEvPKT_PKjPS1_jjj:
.text._Z24index_select_rows_scalarI6__halfEvPKT_PKjPS1_jjj:
        /* <DEDUP_REMOVED lines=10> */
.L_x_15:
        /* <DEDUP_REMOVED lines=10> */
.L_x_14:
[----:B0-----:R-:W-:Y:S02]  /*0140*/  HFMA2 R3, -RZ, RZ, 0, 0 ;  /* 0x00000000ff037431 */ /* 0x001fe400000001ff */
[----:B------:R-:W-:-:S04]  /*0150*/  IMAD.MOV.U32 R2, RZ, RZ, R0 ;  /* 0x000000ffff027224 */ /* 0x000fc800078e0000 */
[----:B-1---5:R-:W-:-:S03]  /*0160*/  IMAD.WIDE.U32 R6, R11, UR4, R2 ;  /* 0x000000040b067c25 */ /* 0x022fc6000f8e0002 */
[----:B------:R-:W-:-:S04]  /*0170*/  LEA R4, P0, R6, UR10, 0x1 ;  /* 0x0000000a06047c11 */ /* 0x000fc8000f8008ff */
[----:B------:R-:W-:-:S06]  /*0180*/  LEA.HI.X R5, R6, UR11, R7, 0x1, P0 ;  /* 0x0000000b06057c11 */ /* 0x000fcc00080f0c07 */
[----:B------:R-:W3:Y:S01]  /*0190*/  LDG.E.U16.CONSTANT R5, desc[UR6][R4.64] ;  /* 0x0000000604057981 */ /* 0x000ee2000c1e9500 */
[----:B------:R-:W-:-:S04]  /*01a0*/  IMAD.WIDE.U32 R2, R9, UR4, R2 ;  /* 0x0000000409027c25 */ /* 0x000fc8000f8e0002 */
[----:B------:R-:W-:Y:S01]  /*01b0*/  VIADD R0, R0, UR5 ;  /* 0x0000000500007c36 */ /* 0x000fe20008000000 */
[----:B------:R-:W-:-:S04]  /*01c0*/  LEA R6, P0, R2, UR8, 0x1 ;  /* 0x0000000802067c11 */ /* 0x000fc8000f8008ff */
[----:B------:R-:W-:Y:S02]  /*01d0*/  LEA.HI.X R7, R2, UR9, R3, 0x1, P0 ;  /* 0x0000000902077c11 */ /* 0x000fe400080f0c03 */
[----:B------:R-:W-:-:S03]  /*01e0*/  ISETP.GE.U32.AND P0, PT, R0, UR4, PT ;  /* 0x0000000400007c0c */ /* 0x000fc6000bf06070 */
[----:B---3--:R1:W-:Y:S10]  /*01f0*/  STG.E.U16 desc[UR6][R6.64], R5 ;  /* 0x0000000506007986 */ /* 0x0083f4000c101506 */
[----:B------:R-:W-:Y:S05]  /*0200*/  @!P0 BRA `(.L_x_14) ;  /* 0xfffffffc00cc8947 */ /* 0x000fea000383ffff */
.L_x_13:
[----:B---3--:R-:W-:Y:S05]  /*0210*/  BSYNC.RECONVERGENT B0 ;  /* 0x0000000000007941 */ /* 0x008fea0003800200 */
.L_x_12:
[----:B------:R-:W0:Y:S01]  /*0220*/  LDCU UR4, c[0x0][0x3a0] ;  /* 0x00007400ff0477ac */ /* 0x000e220008000800 */
[----:B--2---:R-:W-:-:S04]  /*0230*/  IADD3 R9, PT, PT, R10, R9, RZ ;  /* 0x000000090a097210 */ /* 0x004fc80007ffe0ff */
[----:B0-----:R-:W-:-:S13]  /*0240*/  ISETP.GE.U32.AND P0, PT, R9, UR4, PT ;  /* 0x0000000409007c0c */ /* 0x001fda000bf06070 */
[----:B------:R-:W-:Y:S05]  /*0250*/  @!P0 BRA `(.L_x_15) ;  /* 0xfffffffc00908947 */ /* 0x000fea000383ffff */
[----:B------:R-:W-:Y:S05]  /*0260*/  EXIT ;  /* 0x000000000000794d */ /* 0x000fea0003800000 */
.L_x_16:
        /* <DEDUP_REMOVED lines=9> */
.L_x_26:


//--------------------- .text._Z28index_select_rows_half2_warpILi4EEvPK6__halfPKjPS0_jjj --------------------------
	.section	.text._Z28index_select_rows_half2_warpILi4EEvPK6__halfPKjPS0_jjj,"ax",@progbits
	.align	128
        .global         _Z28index_select_rows_half2_warpILi4EEvPK6__halfPKjPS0_jjj
        .type           _Z28index_select_rows_half2_warpILi4EEvPK6__halfPKjPS0_jjj,@function
        .size           _Z28index_select_rows_half2_warpILi4EEvPK6__halfPKjPS0_jjj,(.L_x_27 - _Z28index_select_rows_half2_warpILi4EEvPK6__halfPKjPS0_jjj)
        .other          _Z28index_select_rows_half2_warpILi4EEvPK6__halfPKjPS0_jjj,@"STO_CUDA_ENTRY STV_DEFAULT"
_Z28index_select_rows_half2_warpILi4EEvPK6__halfPKjPS0_jjj:
.text._Z28index_select_rows_half2_warpILi4EEvPK6__halfPKjPS0_jjj:
        /* <DEDUP_REMOVED lines=18> */
[----:B------:R-:W-:Y:S01]  /*0120*/  LOP3.LUT R11, R7, 0xc0, RZ, 0xfc, !PT ;  /* 0x000000c0070b7812 */ /* 0x000fe200078efcff */
[----:B0-----:R-:W-:-:S06]  /*0130*/  USHF.R.U32.HI UR4, URZ, 0x1, UR4 ;  /* 0x00000001ff047899 */ /* 0x001fcc0008011604 */
[----:B------:R-:W-:-:S05]  /*0140*/  VIADD R8, R8, UR4 ;  /* 0x0000000408087c36 */ /* 0x000fca0008000000 */
[----:B--2---:R-:W-:-:S07]  /*0150*/  LOP3.LUT R19, R8, 0xc0, RZ, 0xc0, !PT ;  /* 0x000000c008137812 */ /* 0x004fce00078ec0ff */
.L_x_22:
[----:B------:R-:W-:Y:S01]  /*0160*/  ISETP.GE.U32.AND P0, PT, R7, UR4, PT ;  /* 0x0000000407007c0c */ /* 0x000fe2000bf06070 */
[----:B------:R-:W-:-:S12]  /*0170*/  BSSY.RECONVERGENT B0, `(.L_x_17) ;  /* 0x000004c000007945 */ /* 0x000fd80003800200 */
[----:B0-----:R-:W-:Y:S05]  /*0180*/  @P0 BRA `(.L_x_18) ;  /* 0x0000000400280947 */ /* 0x001fea0003800000 */
[----:B------:R-:W0:Y:S01]  /*0190*/  LDC.64 R12, c[0x0][0x388] ;  /* 0x0000e200ff0c7b82 */ /* 0x000e220000000a00 */
[----:B------:R-:W2:Y:S01]  /*01a0*/  LDCU.64 UR10, c[0x0][0x390] ;  /* 0x00007200ff0a77ac */ /* 0x000ea20008000a00 */
[----:B------:R-:W3:Y:S01]  /*01b0*/  LDCU.64 UR8, c[0x0][0x380] ;  /* 0x00007000ff0877ac */ /* 0x000ee20008000a00 */
[----:B0-----:R-:W-:-:S06]  /*01c0*/  IMAD.WIDE.U32 R12, R9, 0x4, R12 ;  /* 0x00000004090c7825 */ /* 0x001fcc00078e000c */
[----:B------:R-:W4:Y:S01]  /*01d0*/  LDG.E.CONSTANT R12, desc[UR6][R12.64] ;  /* 0x000000060c0c7981 */ /* 0x000f22000c1e9900 */
[----:B------:R-:W-:Y:S01]  /*01e0*/  ISETP.NE.AND P0, PT, R19, 0xc0, PT ;  /* 0x000000c01300780c */ /* 0x000fe20003f05270 */
[----:B------:R-:W-:Y:S01]  /*01f0*/  IMAD.WIDE.U32 R16, R9, UR4, RZ ;  /* 0x0000000409107c25 */ /* 0x000fe2000f8e00ff */
[----:B------:R-:W-:Y:S02]  /*0200*/  BSSY.RECONVERGENT B1, `(.L_x_19) ;  /* 0x0000023000017945 */ /* 0x000fe40003800200 */
[----:B--2---:R-:W-:-:S04]  /*0210*/  LEA R2, P2, R16, UR10, 0x2 ;  /* 0x0000000a10027c11 */ /* 0x004fc8000f8410ff */
[----:B------:R-:W-:Y:S01]  /*0220*/  LEA.HI.X R3, R16, UR11, R17, 0x2, P2 ;  /* 0x0000000b10037c11 */ /* 0x000fe200090f1411 */
[----:B------:R-:W-:Y:S02]  /*0230*/  IMAD.MOV.U32 R17, RZ, RZ, R7 ;  /* 0x000000ffff117224 */ /* 0x000fe400078e0007 */
[----:B----4-:R-:W-:-:S03]  /*0240*/  IMAD.WIDE.U32 R14, R12, UR4, RZ ;  /* 0x000000040c0e7c25 */ /* 0x010fc6000f8e00ff */
[----:B---3--:R-:W-:-:S04]  /*0250*/  LEA R4, P1, R14, UR8, 0x2 ;  /* 0x000000080e047c11 */ /* 0x008fc8000f8210ff */
[----:B------:R-:W-:Y:S01]  /*0260*/  LEA.HI.X R5, R14, UR9, R15, 0x2, P1 ;  /* 0x000000090e057c11 */ /* 0x000fe200088f140f */
[----:B------:R-:W-:Y:S08]  /*0270*/  @!P0 BRA `(.L_x_20) ;  /* 0x00000000006c8947 */ /* 0x000ff00003800000 */
[C---:B------:R-:W-:Y:S01]  /*0280*/  LOP3.LUT R12, R7.reuse, 0x20, RZ, 0xfc, !PT ;  /* 0x00000020070c7812 */ /* 0x040fe200078efcff */
[----:B------:R-:W-:-:S03]  /*0290*/  IMAD.WIDE.U32 R14, R7, 0x4, R4 ;  /* 0x00000004070e7825 */ /* 0x000fc600078e0004 */
[----:B------:R-:W-:Y:S02]  /*02a0*/  ISETP.GE.U32.AND P0, PT, R12, UR4, PT ;  /* 0x000000040c007c0c */ /* 0x000fe4000bf06070 */
[----:B------:R-:W2:Y:S11]  /*02b0*/  LDG.E.CONSTANT R21, desc[UR6][R14.64] ;  /* 0x000000060e157981 */ /* 0x000eb6000c1e9900 */
[----:B------:R-:W3:Y:S01]  /*02c0*/  @!P0 LDG.E.CONSTANT R23, desc[UR6][R14.64+0x80] ;  /* 0x000080060e178981 */ /* 0x000ee2000c1e9900 */
[----:B------:R-:W-:-:S04]  /*02d0*/  IMAD.WIDE.U32 R12, R7, 0x4, R2 ;  /* 0x00000004070c7825 */ /* 0x000fc800078e0002 */
[----:B------:R-:W-:Y:S01]  /*02e0*/  IMAD.MOV.U32 R17, RZ, RZ, R6 ;  /* 0x000000ffff117224 */ /* 0x000fe200078e0006 */
[----:B--2---:R0:W-:Y:S04]  /*02f0*/  STG.E desc[UR6][R12.64], R21 ;  /* 0x000000150c007986 */ /* 0x0041e8000c101906 */
[----:B---3--:R0:W-:Y:S01]  /*0300*/  @!P0 STG.E desc[UR6][R12.64+0x80], R23 ;  /* 0x000080170c008986 */ /* 0x0081e2000c101906 */
[----:B------:R-:W-:-:S13]  /*0310*/  ISETP.NE.AND P0, PT, R19, RZ, PT ;  /* 0x000000ff1300720c */ /* 0x000fda0003f05270 */
[----:B0-----:R-:W-:Y:S05]  /*0320*/  @!P0 BRA `(.L_x_20) ;  /* 0x0000000000408947 */ /* 0x001fea0003800000 */
[----:B------:R-:W-:Y:S01]  /*0330*/  ISETP.GE.U32.AND P0, PT, R18, UR4, PT ;  /* 0x0000000412007c0c */ /* 0x000fe2000bf06070 */
[----:B------:R-:W2:-:S12]  /*0340*/  LDG.E.CONSTANT R21, desc[UR6][R14.64+0x100] ;  /* 0x000100060e157981 */ /* 0x000e98000c1e9900 */
[----:B------:R-:W3:Y:S01]  /*0350*/  @!P0 LDG.E.CONSTANT R23, desc[UR6][R14.64+0x180] ;  /* 0x000180060e178981 */ /* 0x000ee2000c1e9900 */
[----:B------:R-:W-:-:S03]  /*0360*/  IMAD.MOV.U32 R17, RZ, RZ, R10 ;  /* 0x000000ffff117224 */ /* 0x000fc600078e000a */
[----:B--2---:R0:W-:Y:S04]  /*0370*/  STG.E desc[UR6][R12.64+0x100], R21 ;  /* 0x000100150c007986 */ /* 0x0041e8000c101906 */
[----:B---3--:R0:W-:Y:S01]  /*0380*/  @!P0 STG.E desc[UR6][R12.64+0x180], R23 ;  /* 0x000180170c008986 */ /* 0x0081e2000c101906 */
[----:B------:R-:W-:-:S13]  /*0390*/  ISETP.NE.AND P0, PT, R19, 0x40, PT ;  /* 0x000000401300780c */ /* 0x000fda0003f05270 */
[----:B0-----:R-:W-:Y:S05]  /*03a0*/  @!P0 BRA `(.L_x_20) ;  /* 0x0000000000208947 */ /* 0x001fea0003800000 */
[----:B------:R-:W-:Y:S01]  /*03b0*/  LOP3.LUT R16, R7, 0xa0, RZ, 0xfc, !PT ;  /* 0x000000a007107812 */ /* 0x000fe200078efcff */
[----:B------:R-:W2:Y:S03]  /*03c0*/  LDG.E.CONSTANT R21, desc[UR6][R14.64+0x200] ;  /* 0x000200060e157981 */ /* 0x000ea6000c1e9900 */
[----:B------:R-:W-:-:S13]  /*03d0*/  ISETP.GE.U32.AND P0, PT, R16, UR4, PT ;  /* 0x0000000410007c0c */ /* 0x000fda000bf06070 */
[----:B------:R-:W3:Y:S01]  /*03e0*/  @!P0 LDG.E.CONSTANT R23, desc[UR6][R14.64+0x280] ;  /* 0x000280060e178981 */ /* 0x000ee2000c1e9900 */
[--C-:B------:R-:W-:Y:S02]  /*03f0*/  IMAD.MOV.U32 R17, RZ, RZ, R11.reuse ;  /* 0x000000ffff117224 */ /* 0x100fe400078e000b */
[----:B------:R-:W-:Y:S01]  /*0400*/  @!P0 IMAD.MOV.U32 R17, RZ, RZ, R11 ;  /* 0x000000ffff118224 */ /* 0x000fe200078e000b */
[----:B--2---:R0:W-:Y:S04]  /*0410*/  STG.E desc[UR6][R12.64+0x200], R21 ;  /* 0x000200150c007986 */ /* 0x0041e8000c101906 */
[----:B---3--:R0:W-:Y:S02]  /*0420*/  @!P0 STG.E desc[UR6][R12.64+0x280], R23 ;  /* 0x000280170c008986 */ /* 0x0081e4000c101906 */
.L_x_20:
[----:B------:R-:W-:Y:S05]  /*0430*/  BSYNC.RECONVERGENT B1 ;  /* 0x0000000000017941 */ /* 0x000fea0003800200 */
.L_x_19:
[----:B------:R-:W-:-:S13]  /*0440*/  ISETP.GE.U32.AND P0, PT, R8, 0xc0, PT ;  /* 0x000000c00800780c */ /* 0x000fda0003f06070 */
[----:B------:R-:W-:Y:S05]  /*0450*/  @!P0 BRA `(.L_x_18) ;  /* 0x0000000000748947 */ /* 0x000fea0003800000 */
.L_x_21:
[C---:B0-----:R-:W-:Y:S02]  /*0460*/  VIADD R12, R17.reuse, 0x20 ;  /* 0x00000020110c7836 */ /* 0x041fe40000000000 */
[C---:B------:R-:W-:Y:S02]  /*0470*/  VIADD R13, R17.reuse, 0x60 ;  /* 0x00000060110d7836 */ /* 0x040fe40000000000 */
[C---:B------:R-:W-:Y:S01]  /*0480*/  VIADD R14, R17.reuse, 0xa0 ;  /* 0x000000a0110e7836 */ /* 0x040fe20000000000 */
[----:B------:R-:W-:Y:S01]  /*0490*/  ISETP.GE.U32.AND P0, PT, R12, UR4, PT ;  /* 0x000000040c007c0c */ /* 0x000fe2000bf06070 */
[----:B------:R-:W-:Y:S01]  /*04a0*/  VIADD R12, R17, 0xe0 ;  /* 0x000000e0110c7836 */ /* 0x000fe20000000000 */
[----:B------:R-:W-:Y:S02]  /*04b0*/  ISETP.GE.U32.AND P1, PT, R13, UR4, PT ;  /* 0x000000040d007c0c */ /* 0x000fe4000bf26070 */
[----:B------:R-:W-:Y:S02]  /*04c0*/  ISETP.GE.U32.AND P2, PT, R14, UR4, PT ;  /* 0x000000040e007c0c */ /* 0x000fe4000bf46070 */
[----:B------:R-:W-:Y:S01]  /*04d0*/  ISETP.GE.U32.AND P3, PT, R12, UR4, PT ;  /* 0x000000040c007c0c */ /* 0x000fe2000bf66070 */
[----:B------:R-:W-:-:S05]  /*04e0*/  IMAD.WIDE.U32 R12, R17, 0x4, R4 ;  /* 0x00000004110c7825 */ /* 0x000fca00078e0004 */
[----:B------:R-:W2:Y:S04]  /*04f0*/  LDG.E.CONSTANT R21, desc[UR6][R12.64] ;  /* 0x000000060c157981 */ /* 0x000ea8000c1e9900 */
[----:B------:R-:W3:Y:S04]  /*0500*/  LDG.E.CONSTANT R25, desc[UR6][R12.64+0x100] ;  /* 0x000100060c197981 */ /* 0x000ee8000c1e9900 */
[----:B------:R-:W4:Y:S04]  /*0510*/  @!P1 LDG.E.CONSTANT R27, desc[UR6][R12.64+0x180] ;  /* 0x000180060c1b9981 */ /* 0x000f28000c1e9900 */
[----:B------:R-:W5:Y:S04]  /*0520*/  LDG.E.CONSTANT R29, desc[UR6][R12.64+0x200] ;  /* 0x000200060c1d7981 */ /* 0x000f68000c1e9900 */
[----:B------:R-:W5:Y:S04]  /*0530*/  @!P2 LDG.E.CONSTANT R16, desc[UR6][R12.64+0x280] ;  /* 0x000280060c10a981 */ /* 0x000f68000c1e9900 */
[----:B------:R-:W5:Y:S04]  /*0540*/  LDG.E.CONSTANT R20, desc[UR6][R12.64+0x300] ;  /* 0x000300060c147981 */ /* 0x000f68000c1e9900 */
[----:B------:R-:W5:Y:S04]  /*0550*/  @!P3 LDG.E.CONSTANT R22, desc[UR6][R12.64+0x380] ;  /* 0x000380060c16b981 */ /* 0x000f68000c1e9900 */
[----:B------:R-:W5:Y:S01]  /*0560*/  @!P0 LDG.E.CONSTANT R23, desc[UR6][R12.64+0x80] ;  /* 0x000080060c178981 */ /* 0x000f62000c1e9900 */
[----:B------:R-:W-:-:S04]  /*0570*/  IMAD.WIDE.U32 R14, R17, 0x4, R2 ;  /* 0x00000004110e7825 */ /* 0x000fc800078e0002 */
[----:B------:R-:W-:Y:S01]  /*0580*/  VIADD R17, R17, 0x100 ;  /* 0x0000010011117836 */ /* 0x000fe20000000000 */
[----:B--2---:R2:W-:Y:S04]  /*0590*/  STG.E desc[UR6][R14.64], R21 ;  /* 0x000000150e007986 */ /* 0x0045e8000c101906 */
[----:B---3--:R2:W-:Y:S04]  /*05a0*/  STG.E desc[UR6][R14.64+0x100], R25 ;  /* 0x000100190e007986 */ /* 0x0085e8000c101906 */
[----:B----4-:R2:W-:Y:S04]  /*05b0*/  @!P1 STG.E desc[UR6][R14.64+0x180], R27 ;  /* 0x0001801b0e009986 */ /* 0x0105e8000c101906 */
[----:B-----5:R2:W-:Y:S04]  /*05c0*/  STG.E desc[UR6][R14.64+0x200], R29 ;  /* 0x0002001d0e007986 */ /* 0x0205e8000c101906 */
[----:B------:R2:W-:Y:S04]  /*05d0*/  @!P2 STG.E desc[UR6][R14.64+0x280], R16 ;  /* 0x000280100e00a986 */ /* 0x0005e8000c101906 */
[----:B------:R2:W-:Y:S04]  /*05e0*/  STG.E desc[UR6][R14.64+0x300], R20 ;  /* 0x000300140e007986 */ /* 0x0005e8000c101906 */
[----:B------:R2:W-:Y:S04]  /*05f0*/  @!P3 STG.E desc[UR6][R14.64+0x380], R22 ;  /* 0x000380160e00b986 */ /* 0x0005e8000c101906 */
[----:B------:R2:W-:Y:S01]  /*0600*/  @!P0 STG.E desc[UR6][R14.64+0x80], R23 ;  /* 0x000080170e008986 */ /* 0x0005e2000c101906 */
[----:B------:R-:W-:-:S13]  /*0610*/  ISETP.GE.U32.AND P0, PT, R17, UR4, PT ;  /* 0x0000000411007c0c */ /* 0x000fda000bf06070 */
[----:B--2---:R-:W-:Y:S05]  /*0620*/  @!P0 BRA `(.L_x_21) ;  /* 0xfffffffc008c8947 */ /* 0x004fea000383ffff */
.L_x_18:
[----:B------:R-:W-:Y:S05]  /*0630*/  BSYNC.RECONVERGENT B0 ;  /* 0x0000000000007941 */ /* 0x000fea0003800200 */
.L_x_17:
[----:B------:R-:W2:Y:S01]  /*0640*/  LDCU UR5, c[0x0][0x3a0] ;  /* 0x00007400ff0577ac */ /* 0x000ea20008000800 */
[----:B-1----:R-:W-:-:S05]  /*0650*/  IMAD R9, R0, 0x4, R9 ;  /* 0x0000000400097824 */ /* 0x002fca00078e0209 */
[----:B--2---:R-:W-:-:S13]  /*0660*/  ISETP.GE.U32.AND P0, PT, R9, UR5, PT ;  /* 0x0000000509007c0c */ /* 0x004fda000bf06070 */
[----:B------:R-:W-:Y:S05]  /*0670*/  @!P0 BRA `(.L_x_22) ;  /* 0xfffffff800b88947 */ /* 0x000fea000383ffff */
[----:B------:R-:W-:Y:S05]  /*0680*/  EXIT ;  /* 0x000000000000794d */ /* 0x000fea0003800000 */
.L_x_23:
        /* <DEDUP_REMOVED lines=15> */
.L_x_27:


//--------------------- .nv.shared.reserved.0     --------------------------
	.section	.nv.shared.reserved.0,"aw",@nobits
	.weak		__nv_reservedSMEM_offset_0_alias
	.size		__nv_reservedSMEM_offset_0_alias, 0, 64
	.other		__nv_reservedSMEM_offset_0_alias,@"STO_CUDA_RESERVED_SHARED STV_DEFAULT"
__nv_reservedSMEM_offset_0_alias:
	.zero		0
	.zero		64


//--------------------- .nv.constant0._Z24index_select_rows_scalarIfEvPKT_PKjPS0_jjj --------------------------
	.section	.nv.constant0._Z24index_select_rows_scalarIfEvPKT_PKjPS0_jjj,"a",@progbits
	.sectionflags	@""
	.align	4
.nv.constant0._Z24index_select_rows_scalarIfEvPKT_PKjPS0_jjj:
	.zero		932


//--------------------- .nv.constant0._Z29index_select_rows_float4_warpILi4EEvPKfPKjPfjjj --------------------------
	.section	.nv.constant0._Z29index_select_rows_float4_warpILi4EEvPKfPKjPfjjj,"a",@progbits
	.sectionflags	@""
	.align	4
.nv.constant0._Z29index_select_rows_float4_warpILi4EEvPKfPKjPfjjj:
	.zero		932


//--------------------- .nv.constant0._Z24index_select_rows_scalarI6__halfEvPKT_PKjPS1_jjj --------------------------
	.section	.nv.constant0._Z24index_select_rows_scalarI6__halfEvPKT_PKjPS1_jjj,"a",@progbits
	.sectionflags	@""
	.align	4
.nv.constant0._Z24index_select_rows_scalarI6__halfEvPKT_PKjPS1_jjj:
	.zero		932


//--------------------- .nv.constant0._Z28index_select_rows_half2_warpILi4EEvPK6__halfPKjPS0_jjj --------------------------
	.section	.nv.constant0._Z28index_select_rows_half2_warpILi4EEvPK6__halfPKjPS0_jjj,"a",@progbits
	.sectionflags	@""
	.align	4
.nv.constant0._Z28index_select_rows_half2_warpILi4EEvPK6__halfPKjPS0_jjj:
	.zero		932


//--------------------- SYMBOLS --------------------------

	.type		.nv.reservedSmem.offset0,@object
	.size		.nv.reservedSmem.offset0,0x4
